// auto-generated by cutlass_sweep.epilogue — config: {"arch": "sm_100", "cluster_m": 2, "cluster_n": 1, "dtype": "e4m3", "fusion": "gelu", "tile_k": 64, "tile_m": 256, "tile_n": 128}
#include "cutlass/cutlass.h"
#include "cutlass/gemm/collective/collective_builder.hpp"
#include "cutlass/gemm/device/gemm_universal_adapter.h"
#include "cutlass/gemm/kernel/gemm_universal.hpp"
#include "cutlass/epilogue/collective/collective_builder.hpp"
#include "cutlass/epilogue/fusion/operations.hpp"
#include "cutlass/epilogue/thread/activation.h"

using Elem = cutlass::float_e4m3_t;
using Acc  = float;
using TileShape    = cute::Shape<cute::_256, cute::_128, cute::_64>;
using ClusterShape = cute::Shape<cute::_2, cute::_1, cute::_1>;
using FusionOp     = cutlass::epilogue::fusion::LinCombEltAct<cutlass::epilogue::thread::GELU, Elem, Acc>;

using CollectiveEpilogue = typename cutlass::epilogue::collective::CollectiveBuilder<
    cutlass::arch::Sm100, cutlass::arch::OpClassTensorOp,
    TileShape, ClusterShape,
    cutlass::epilogue::collective::EpilogueTileAuto,
    Acc, Acc,
    Elem, cutlass::layout::RowMajor, 128 / cutlass::sizeof_bits<Elem>::value,
    Elem, cutlass::layout::RowMajor, 128 / cutlass::sizeof_bits<Elem>::value,
    cutlass::epilogue::collective::EpilogueScheduleAuto,
    FusionOp
  >::CollectiveOp;

using CollectiveMainloop = typename cutlass::gemm::collective::CollectiveBuilder<
    cutlass::arch::Sm100, cutlass::arch::OpClassTensorOp,
    Elem, cutlass::layout::RowMajor, 128 / cutlass::sizeof_bits<Elem>::value,
    Elem, cutlass::layout::ColumnMajor, 128 / cutlass::sizeof_bits<Elem>::value,
    Acc,
    TileShape, ClusterShape,
    cutlass::gemm::collective::StageCountAutoCarveout<
        static_cast<int>(sizeof(typename CollectiveEpilogue::SharedStorage))>,
    cutlass::gemm::collective::KernelScheduleAuto
  >::CollectiveOp;

using GemmKernel = cutlass::gemm::kernel::GemmUniversal<
    cute::Shape<int,int,int,int>, CollectiveMainloop, CollectiveEpilogue>;
using Gemm = cutlass::gemm::device::GemmUniversalAdapter<GemmKernel>;

auto* _anchor = &cutlass::device_kernel<GemmKernel>;


// ===== COMPILED SASS (sm_100a) =====

	.target	sm_100a

	.elftype	@"ET_EXEC"


//--------------------- .note.nv.tkinfo           --------------------------
	.section	.note.nv.tkinfo,"",@"SHT_NOTE"
	.sectionflags	@"SHF_NOTE_NV_TKINFO"
	.tkinfo
        /*0018*/ 	.word	0x00000002
        /*0030*/ 	.string	""
        /*0030*/ 	.string	"ptxas"
        /*0030*/ 	.string	"Cuda compilation tools, release 13.0, V13.0.88"
        /*0030*/ 	.string	"Build cuda_13.0.r13.0/compiler.36424714_0"
        /*0030*/ 	.string	"-arch sm_100a -m 64 "



//--------------------- .note.nv.cuinfo           --------------------------
	.section	.note.nv.cuinfo,"",@"SHT_NOTE"
	.sectionflags	@"SHF_NOTE_NV_CUINFO"
        /*0018*/ 	.short	0x0002
        /*001a*/ 	.short	0x0064
        /*001c*/ 	.short	0x0082
	.zero		2


//--------------------- .nv.info                  --------------------------
	.section	.nv.info,"",@"SHT_CUDA_INFO"
	.align	4


	//----- nvinfo : EIATTR_REGCOUNT
	.align		4
        /*0000*/ 	.byte	0x04, 0x2f
        /*0002*/ 	.short	(.L_19 - .L_18)
	.align		4
.L_18:
        /*0004*/ 	.word	index@(_ZN7cutlass13device_kernelINS_4gemm6kernel13GemmUniversalIN4cute5tupleIJiiiiEEENS1_10collective13CollectiveMmaINS1_35MainloopSm100TmaUmmaWarpSpecializedILi16ELi2ELi4ENS5_IJNS4_1CILi2EEENSA_ILi1EEESC_EEEEENS5_IJNSA_ILi256EEENSA_ILi128EEENSA_ILi64EEEEEENS_12float_e4m3_tENS5_IJlSC_lEEESJ_SK_NS4_8TiledMMAINS4_8MMA_AtomIJNS4_10MMA_TraitsINS4_25SM100_MMA_F8F6F4_2x1SM_SSEJSJ_SJ_fSF_SG_NS4_17integral_constantINS4_4UMMA5MajorELSR_0EEESS_NSP_INSQ_7ScaleInELST_0EEESU_EEEEEENS4_6LayoutINS5_IJSC_SC_SC_EEENS5_IJNSA_ILi0EEESZ_SZ_EEEEENS5_IJNS4_10UnderscoreES12_S12_EEEEENS4_18SM100_TMA_2SM_LOADENS4_14ComposedLayoutINS4_7SwizzleILi2ELi4ELi3EEENS4_18smem_ptr_flag_bitsILi8EEENSX_INS5_IJNSA_ILi8EEESH_EEENS5_IJSH_SC_EEEEEEEvNS4_8identityES15_S1F_vS1G_EENS_8epilogue10collective18CollectiveEpilogueINS1I_23Sm100TmaWarpSpecializedILi2ELi2ELi64ELb0ELb0EEEJNS5_IJSG_SG_SH_EEENS5_IJNSX_ISG_SC_EENSX_ISH_SC_EEEEESJ_SK_SJ_SK_NS1I_6fusion15FusionCallbacksIS1M_NS1R_13LinCombEltActINS1I_6thread4GELUESJ_fSJ_fLNS_15FloatRoundStyleE2EEES1N_S1Q_JEEENS4_5SM1004TMEM4LOAD26SM100_TMEM_LOAD_32dp32b64xENS4_13SM90_TMA_LOADES1F_NS4_39AutoVectorizingCopyWithAssumedAlignmentILi128EEENS4_14SM90_TMA_STOREES1F_S25_S25_EEEvvEEEEvNT_6ParamsE)
        /*0008*/ 	.word	0x000000eb


	//----- nvinfo : EIATTR_FRAME_SIZE
	.align		4
.L_19:
        /*000c*/ 	.byte	0x04, 0x11
        /*000e*/ 	.short	(.L_21 - .L_20)
	.align		4
.L_20:
        /*0010*/ 	.word	index@($__internal_2_$__cuda_sm10x_tcgen05_guardrail_trap_unallocated_columns_being_dealloced)
        /*0014*/ 	.word	0x00000000


	//----- nvinfo : EIATTR_FRAME_SIZE
	.align		4
.L_21:
        /*0018*/ 	.byte	0x04, 0x11
        /*001a*/ 	.short	(.L_23 - .L_22)
	.align		4
.L_22:
        /*001c*/ 	.word	index@($__internal_1_$__cuda_sm10x_tcgen05_guardrail_trap_phase_invalid_during_alloc)
        /*0020*/ 	.word	0x00000000


	//----- nvinfo : EIATTR_FRAME_SIZE
	.align		4
.L_23:
        /*0024*/ 	.byte	0x04, 0x11
        /*0026*/ 	.short	(.L_25 - .L_24)
	.align		4
.L_24:
        /*0028*/ 	.word	index@($__internal_0_$__cuda_sm10x_tcgen05_guardrail_trap_col_being_dealloced_not_returned_by_alloc)
        /*002c*/ 	.word	0x00000000


	//----- nvinfo : EIATTR_FRAME_SIZE
	.align		4
.L_25:
        /*0030*/ 	.byte	0x04, 0x11
        /*0032*/ 	.short	(.L_27 - .L_26)
	.align		4
.L_26:
        /*0034*/ 	.word	index@(_ZN7cutlass13device_kernelINS_4gemm6kernel13GemmUniversalIN4cute5tupleIJiiiiEEENS1_10collective13CollectiveMmaINS1_35MainloopSm100TmaUmmaWarpSpecializedILi16ELi2ELi4ENS5_IJNS4_1CILi2EEENSA_ILi1EEESC_EEEEENS5_IJNSA_ILi256EEENSA_ILi128EEENSA_ILi64EEEEEENS_12float_e4m3_tENS5_IJlSC_lEEESJ_SK_NS4_8TiledMMAINS4_8MMA_AtomIJNS4_10MMA_TraitsINS4_25SM100_MMA_F8F6F4_2x1SM_SSEJSJ_SJ_fSF_SG_NS4_17integral_constantINS4_4UMMA5MajorELSR_0EEESS_NSP_INSQ_7ScaleInELST_0EEESU_EEEEEENS4_6LayoutINS5_IJSC_SC_SC_EEENS5_IJNSA_ILi0EEESZ_SZ_EEEEENS5_IJNS4_10UnderscoreES12_S12_EEEEENS4_18SM100_TMA_2SM_LOADENS4_14ComposedLayoutINS4_7SwizzleILi2ELi4ELi3EEENS4_18smem_ptr_flag_bitsILi8EEENSX_INS5_IJNSA_ILi8EEESH_EEENS5_IJSH_SC_EEEEEEEvNS4_8identityES15_S1F_vS1G_EENS_8epilogue10collective18CollectiveEpilogueINS1I_23Sm100TmaWarpSpecializedILi2ELi2ELi64ELb0ELb0EEEJNS5_IJSG_SG_SH_EEENS5_IJNSX_ISG_SC_EENSX_ISH_SC_EEEEESJ_SK_SJ_SK_NS1I_6fusion15FusionCallbacksIS1M_NS1R_13LinCombEltActINS1I_6thread4GELUESJ_fSJ_fLNS_15FloatRoundStyleE2EEES1N_S1Q_JEEENS4_5SM1004TMEM4LOAD26SM100_TMEM_LOAD_32dp32b64xENS4_13SM90_TMA_LOADES1F_NS4_39AutoVectorizingCopyWithAssumedAlignmentILi128EEENS4_14SM90_TMA_STOREES1F_S25_S25_EEEvvEEEEvNT_6ParamsE)
        /*0038*/ 	.word	0x00000000


	//----- nvinfo : EIATTR_MIN_STACK_SIZE
	.align		4
.L_27:
        /*003c*/ 	.byte	0x04, 0x12
        /*003e*/ 	.short	(.L_29 - .L_28)
	.align		4
.L_28:
        /*0040*/ 	.word	index@(_ZN7cutlass13device_kernelINS_4gemm6kernel13GemmUniversalIN4cute5tupleIJiiiiEEENS1_10collective13CollectiveMmaINS1_35MainloopSm100TmaUmmaWarpSpecializedILi16ELi2ELi4ENS5_IJNS4_1CILi2EEENSA_ILi1EEESC_EEEEENS5_IJNSA_ILi256EEENSA_ILi128EEENSA_ILi64EEEEEENS_12float_e4m3_tENS5_IJlSC_lEEESJ_SK_NS4_8TiledMMAINS4_8MMA_AtomIJNS4_10MMA_TraitsINS4_25SM100_MMA_F8F6F4_2x1SM_SSEJSJ_SJ_fSF_SG_NS4_17integral_constantINS4_4UMMA5MajorELSR_0EEESS_NSP_INSQ_7ScaleInELST_0EEESU_EEEEEENS4_6LayoutINS5_IJSC_SC_SC_EEENS5_IJNSA_ILi0EEESZ_SZ_EEEEENS5_IJNS4_10UnderscoreES12_S12_EEEEENS4_18SM100_TMA_2SM_LOADENS4_14ComposedLayoutINS4_7SwizzleILi2ELi4ELi3EEENS4_18smem_ptr_flag_bitsILi8EEENSX_INS5_IJNSA_ILi8EEESH_EEENS5_IJSH_SC_EEEEEEEvNS4_8identityES15_S1F_vS1G_EENS_8epilogue10collective18CollectiveEpilogueINS1I_23Sm100TmaWarpSpecializedILi2ELi2ELi64ELb0ELb0EEEJNS5_IJSG_SG_SH_EEENS5_IJNSX_ISG_SC_EENSX_ISH_SC_EEEEESJ_SK_SJ_SK_NS1I_6fusion15FusionCallbacksIS1M_NS1R_13LinCombEltActINS1I_6thread4GELUESJ_fSJ_fLNS_15FloatRoundStyleE2EEES1N_S1Q_JEEENS4_5SM1004TMEM4LOAD26SM100_TMEM_LOAD_32dp32b64xENS4_13SM90_TMA_LOADES1F_NS4_39AutoVectorizingCopyWithAssumedAlignmentILi128EEENS4_14SM90_TMA_STOREES1F_S25_S25_EEEvvEEEEvNT_6ParamsE)
        /*0044*/ 	.word	0x00000000
.L_29:


//--------------------- .nv.compat                --------------------------
	.section	.nv.compat,"",@"SHT_CUDA_COMPAT_INFO"
	.align	4
        /*0000*/ 	.byte	0x02, 0x09, 0x01, 0x00, 0x02, 0x02, 0x02, 0x00, 0x02, 0x05, 0x05, 0x00, 0x03, 0x07, 0x01, 0x01
        /*0010*/ 	.byte	0x02, 0x03, 0x01, 0x00, 0x02, 0x06, 0x01, 0x00, 0x04, 0x0b, 0x08, 0x00, 0x01, 0x00, 0x00, 0x00
        /*0020*/ 	.byte	0x00, 0x00, 0x00, 0x00


//--------------------- .nv.info._ZN7cutlass13device_kernelINS_4gemm6kernel13GemmUniversalIN4cute5tupleIJiiiiEEENS1_10collective13CollectiveMmaINS1_35MainloopSm100TmaUmmaWarpSpecializedILi16ELi2ELi4ENS5_IJNS4_1CILi2EEENSA_ILi1EEESC_EEEEENS5_IJNSA_ILi256EEENSA_ILi128EEENSA_ILi64EEEEEENS_12float_e4m3_tENS5_IJlSC_lEEESJ_SK_NS4_8TiledMMAINS4_8MMA_AtomIJNS4_10MMA_TraitsINS4_25SM100_MMA_F8F6F4_2x1SM_SSEJSJ_SJ_fSF_SG_NS4_17integral_constantINS4_4UMMA5MajorELSR_0EEESS_NSP_INSQ_7ScaleInELST_0EEESU_EEEEEENS4_6LayoutINS5_IJSC_SC_SC_EEENS5_IJNSA_ILi0EEESZ_SZ_EEEEENS5_IJNS4_10UnderscoreES12_S12_EEEEENS4_18SM100_TMA_2SM_LOADENS4_14ComposedLayoutINS4_7SwizzleILi2ELi4ELi3EEENS4_18smem_ptr_flag_bitsILi8EEENSX_INS5_IJNSA_ILi8EEESH_EEENS5_IJSH_SC_EEEEEEEvNS4_8identityES15_S1F_vS1G_EENS_8epilogue10collective18CollectiveEpilogueINS1I_23Sm100TmaWarpSpecializedILi2ELi2ELi64ELb0ELb0EEEJNS5_IJSG_SG_SH_EEENS5_IJNSX_ISG_SC_EENSX_ISH_SC_EEEEESJ_SK_SJ_SK_NS1I_6fusion15FusionCallbacksIS1M_NS1R_13LinCombEltActINS1I_6thread4GELUESJ_fSJ_fLNS_15FloatRoundStyleE2EEES1N_S1Q_JEEENS4_5SM1004TMEM4LOAD26SM100_TMEM_LOAD_32dp32b64xENS4_13SM90_TMA_LOADES1F_NS4_39AutoVectorizingCopyWithAssumedAlignmentILi128EEENS4_14SM90_TMA_STOREES1F_S25_S25_EEEvvEEEEvNT_6ParamsE --------------------------
	.section	.nv.info._ZN7cutlass13device_kernelINS_4gemm6kernel13GemmUniversalIN4cute5tupleIJiiiiEEENS1_10collective13CollectiveMmaINS1_35MainloopSm100TmaUmmaWarpSpecializedILi16ELi2ELi4ENS5_IJNS4_1CILi2EEENSA_ILi1EEESC_EEEEENS5_IJNSA_ILi256EEENSA_ILi128EEENSA_ILi64EEEEEENS_12float_e4m3_tENS5_IJlSC_lEEESJ_SK_NS4_8TiledMMAINS4_8MMA_AtomIJNS4_10MMA_TraitsINS4_25SM100_MMA_F8F6F4_2x1SM_SSEJSJ_SJ_fSF_SG_NS4_17integral_constantINS4_4UMMA5MajorELSR_0EEESS_NSP_INSQ_7ScaleInELST_0EEESU_EEEEEENS4_6LayoutINS5_IJSC_SC_SC_EEENS5_IJNSA_ILi0EEESZ_SZ_EEEEENS5_IJNS4_10UnderscoreES12_S12_EEEEENS4_18SM100_TMA_2SM_LOADENS4_14ComposedLayoutINS4_7SwizzleILi2ELi4ELi3EEENS4_18smem_ptr_flag_bitsILi8EEENSX_INS5_IJNSA_ILi8EEESH_EEENS5_IJSH_SC_EEEEEEEvNS4_8identityES15_S1F_vS1G_EENS_8epilogue10collective18CollectiveEpilogueINS1I_23Sm100TmaWarpSpecializedILi2ELi2ELi64ELb0ELb0EEEJNS5_IJSG_SG_SH_EEENS5_IJNSX_ISG_SC_EENSX_ISH_SC_EEEEESJ_SK_SJ_SK_NS1I_6fusion15FusionCallbacksIS1M_NS1R_13LinCombEltActINS1I_6thread4GELUESJ_fSJ_fLNS_15FloatRoundStyleE2EEES1N_S1Q_JEEENS4_5SM1004TMEM4LOAD26SM100_TMEM_LOAD_32dp32b64xENS4_13SM90_TMA_LOADES1F_NS4_39AutoVectorizingCopyWithAssumedAlignmentILi128EEENS4_14SM90_TMA_STOREES1F_S25_S25_EEEvvEEEEvNT_6ParamsE,"",@"SHT_CUDA_INFO"
	.sectionflags	@""
	.align	4


	//----- nvinfo : EIATTR_CUDA_API_VERSION
	.align		4
        /*0000*/ 	.byte	0x04, 0x37
        /*0002*/ 	.short	(.L_31 - .L_30)
.L_30:
        /*0004*/ 	.word	0x00000082


	//----- nvinfo : EIATTR_KPARAM_INFO
	.align		4
.L_31:
        /*0008*/ 	.byte	0x04, 0x17
        /*000a*/ 	.short	(.L_33 - .L_32)
.L_32:
        /*000c*/ 	.word	0x00000000
        /*0010*/ 	.short	0x0000
        /*0012*/ 	.short	0x0000
        /*0014*/ 	.byte	0x00, 0xf0, 0x01, 0x20


	//----- nvinfo : EIATTR_AT_ENTRY_FRAGMENTS
	.align		4
.L_33:
        /*0018*/ 	.byte	0x04, 0x4f
        /*001a*/ 	.short	(.L_35 - .L_34)


	//   ....[0]....
.L_34:
        /*001c*/ 	.word	0x00000007


	//----- nvinfo : EIATTR_RESERVED_SMEM_USED
	.align		4
.L_35:
        /*0020*/ 	.byte	0x01, 0x41
	.zero		2


	//----- nvinfo : EIATTR_SPARSE_MMA_MASK
	.align		4
        /*0024*/ 	.byte	0x03, 0x50
        /*0026*/ 	.short	0x0000


	//----- nvinfo : EIATTR_TCGEN05_2CTA_USED
	.align		4
        /*0028*/ 	.byte	0x01, 0x52
	.zero		2


	//----- nvinfo : EIATTR_MAXREG_COUNT
	.align		4
        /*002c*/ 	.byte	0x03, 0x1b
        /*002e*/ 	.short	0x00ff


	//----- nvinfo : EIATTR_NUM_BARRIERS
	.align		4
        /*0030*/ 	.byte	0x02, 0x4c
        /*0032*/ 	.byte	0x07
	.zero		1


	//----- nvinfo : EIATTR_EXTERNS
	.align		4
        /*0034*/ 	.byte	0x04, 0x0f
        /*0036*/ 	.short	(.L_37 - .L_36)


	//   ....[0]....
	.align		4
.L_36:
        /*0038*/ 	.word	index@(__assertfail)


	//----- nvinfo : EIATTR_MERCURY_ISA_VERSION
	.align		4
.L_37:
        /*003c*/ 	.byte	0x03, 0x5f
        /*003e*/ 	.short	0x0101


	//----- nvinfo : EIATTR_INT_WARP_WIDE_INSTR_OFFSETS
	.align		4
        /*0040*/ 	.byte	0x04, 0x31
        /*0042*/ 	.short	(.L_39 - .L_38)


	//   ....[0]....
.L_38:
        /*0044*/ 	.word	0x00000e50


	//   ....[1]....
        /*0048*/ 	.word	0x00000ef0


	//   ....[2]....
        /*004c*/ 	.word	0x00002240


	//   ....[3]....
        /*0050*/ 	.word	0x00004700


	//   ....[4]....
        /*0054*/ 	.word	0x00004720


	//   ....[5]....
        /*0058*/ 	.word	0x00004750


	//   ....[6]....
        /*005c*/ 	.word	0x00005080


	//   ....[7]....
        /*0060*/ 	.word	0x000050f0


	//   ....[8]....
        /*0064*/ 	.word	0x000052d0


	//   ....[9]....
        /*0068*/ 	.word	0x00005430


	//----- nvinfo : EIATTR_COOP_GROUP_MASK_REGIDS
	.align		4
.L_39:
        /*006c*/ 	.byte	0x04, 0x29
        /*006e*/ 	.short	(.L_41 - .L_40)


	//   ....[0]....
.L_40:
        /*0070*/ 	.word	0xffffffff


	//   ....[1]....
        /*0074*/ 	.word	0xffffffff


	//   ....[2]....
        /*0078*/ 	.word	0xffffffff


	//   ....[3]....
        /*007c*/ 	.word	0xffffffff


	//   ....[4]....
        /*0080*/ 	.word	0xffffffff


	//   ....[5]....
        /*0084*/ 	.word	0xffffffff


	//   ....[6]....
        /*0088*/ 	.word	0xffffffff


	//   ....[7]....
        /*008c*/ 	.word	0xffffffff


	//   ....[8]....
        /*0090*/ 	.word	0xffffffff


	//   ....[9]....
        /*0094*/ 	.word	0xffffffff


	//   ....[10]....
        /*0098*/ 	.word	0xffffffff


	//   ....[11]....
        /*009c*/ 	.word	0xffffffff


	//   ....[12]....
        /*00a0*/ 	.word	0xffffffff


	//   ....[13]....
        /*00a4*/ 	.word	0xffffffff


	//----- nvinfo : EIATTR_COOP_GROUP_INSTR_OFFSETS
	.align		4
.L_41:
        /*00a8*/ 	.byte	0x04, 0x28
        /*00aa*/ 	.short	(.L_43 - .L_42)


	//   ....[0]....
.L_42:
        /*00ac*/ 	.word	0x000000c0


	//   ....[1]....
        /*00b0*/ 	.word	0x000004d0


	//   ....[2]....
        /*00b4*/ 	.word	0x00000800


	//   ....[3]....
        /*00b8*/ 	.word	0x00000950


	//   ....[4]....
        /*00bc*/ 	.word	0x00000a40


	//   ....[5]....
        /*00c0*/ 	.word	0x00000ba0


	//   ....[6]....
        /*00c4*/ 	.word	0x00000d30


	//   ....[7]....
        /*00c8*/ 	.word	0x00000f70


	//   ....[8]....
        /*00cc*/ 	.word	0x00002120


	//   ....[9]....
        /*00d0*/ 	.word	0x000035c0


	//   ....[10]....
        /*00d4*/ 	.word	0x00003a90


	//   ....[11]....
        /*00d8*/ 	.word	0x00003ac0


	//   ....[12]....
        /*00dc*/ 	.word	0x00004600


	//   ....[13]....
        /*00e0*/ 	.word	0x00004810


	//----- nvinfo : EIATTR_VRC_CTA_INIT_COUNT
	.align		4
.L_43:
        /*00e4*/ 	.byte	0x02, 0x4a
        /*00e6*/ 	.byte	0x80
	.zero		1


	//----- nvinfo : EIATTR_SYSCALL_OFFSETS
	.align		4
        /*00e8*/ 	.byte	0x04, 0x46
        /*00ea*/ 	.short	(.L_45 - .L_44)


	//   ....[0]....
.L_44:
        /*00ec*/ 	.word	0x00005de0


	//   ....[1]....
        /*00f0*/ 	.word	0x00005f00


	//   ....[2]....
        /*00f4*/ 	.word	0x00006950


	//----- nvinfo : EIATTR_MBARRIER_INSTR_OFFSETS
	.align		4
.L_45:
        /*00f8*/ 	.byte	0x04, 0x39
        /*00fa*/ 	.short	(.L_47 - .L_46)


	//   ....[0]....
.L_46:
        /*00fc*/ 	.word	0x000005e0
        /*0100*/ 	.word	0x000000ff
        /*0104*/ 	.word	0x00000000
        /*0108*/ 	.short	0x0100
        /*010a*/ 	.byte	0x08
	.zero		1


	//   ....[1]....
        /*010c*/ 	.word	0x000005f0
        /*0110*/ 	.word	0x000000ff
        /*0114*/ 	.word	0x00000080
        /*0118*/ 	.short	0x0100
        /*011a*/ 	.byte	0x08
	.zero		1


	//   ....[2]....
        /*011c*/ 	.word	0x00000600
        /*0120*/ 	.word	0x000000ff
        /*0124*/ 	.word	0x00000008
        /*0128*/ 	.short	0x0100
        /*012a*/ 	.byte	0x08
	.zero		1


	//   ....[3]....
        /*012c*/ 	.word	0x00000610
        /*0130*/ 	.word	0x000000ff
        /*0134*/ 	.word	0x00000088
        /*0138*/ 	.short	0x0100
        /*013a*/ 	.byte	0x08
	.zero		1


	//   ....[4]....
        /*013c*/ 	.word	0x00000620
        /*0140*/ 	.word	0x000000ff
        /*0144*/ 	.word	0x00000010
        /*0148*/ 	.short	0x0100
        /*014a*/ 	.byte	0x08
	.zero		1


	//   ....[5]....
        /*014c*/ 	.word	0x00000630
        /*0150*/ 	.word	0x000000ff
        /*0154*/ 	.word	0x00000090
        /*0158*/ 	.short	0x0100
        /*015a*/ 	.byte	0x08
	.zero		1


	//   ....[6]....
        /*015c*/ 	.word	0x00000640
        /*0160*/ 	.word	0x000000ff
        /*0164*/ 	.word	0x00000018
        /*0168*/ 	.short	0x0100
        /*016a*/ 	.byte	0x08
	.zero		1


	//   ....[7]....
        /*016c*/ 	.word	0x00000650
        /*0170*/ 	.word	0x000000ff
        /*0174*/ 	.word	0x00000098
        /*0178*/ 	.short	0x0100
        /*017a*/ 	.byte	0x08
	.zero		1


	//   ....[8]....
        /*017c*/ 	.word	0x00000660
        /*0180*/ 	.word	0x000000ff
        /*0184*/ 	.word	0x00000020
        /*0188*/ 	.short	0x0100
        /*018a*/ 	.byte	0x08
	.zero		1


	//   ....[9]....
        /*018c*/ 	.word	0x00000670
        /*0190*/ 	.word	0x000000ff
        /*0194*/ 	.word	0x000000a0
        /*0198*/ 	.short	0x0100
        /*019a*/ 	.byte	0x08
	.zero		1


	//   ....[10]....
        /*019c*/ 	.word	0x00000680
        /*01a0*/ 	.word	0x000000ff
        /*01a4*/ 	.word	0x00000028
        /*01a8*/ 	.short	0x0100
        /*01aa*/ 	.byte	0x08
	.zero		1


	//   ....[11]....
        /*01ac*/ 	.word	0x00000690
        /*01b0*/ 	.word	0x000000ff
        /*01b4*/ 	.word	0x000000a8
        /*01b8*/ 	.short	0x0100
        /*01ba*/ 	.byte	0x08
	.zero		1


	//   ....[12]....
        /*01bc*/ 	.word	0x000006a0
        /*01c0*/ 	.word	0x000000ff
        /*01c4*/ 	.word	0x00000030
        /*01c8*/ 	.short	0x0100
        /*01ca*/ 	.byte	0x08
	.zero		1


	//   ....[13]....
        /*01cc*/ 	.word	0x000006b0
        /*01d0*/ 	.word	0x000000ff
        /*01d4*/ 	.word	0x000000b0
        /*01d8*/ 	.short	0x0100
        /*01da*/ 	.byte	0x08
	.zero		1


	//   ....[14]....
        /*01dc*/ 	.word	0x000006c0
        /*01e0*/ 	.word	0x000000ff
        /*01e4*/ 	.word	0x00000038
        /*01e8*/ 	.short	0x0100
        /*01ea*/ 	.byte	0x08
	.zero		1


	//   ....[15]....
        /*01ec*/ 	.word	0x000006d0
        /*01f0*/ 	.word	0x000000ff
        /*01f4*/ 	.word	0x000000b8
        /*01f8*/ 	.short	0x0100
        /*01fa*/ 	.byte	0x08
	.zero		1


	//   ....[16]....
        /*01fc*/ 	.word	0x000006e0
        /*0200*/ 	.word	0x000000ff
        /*0204*/ 	.word	0x00000040
        /*0208*/ 	.short	0x0100
        /*020a*/ 	.byte	0x08
	.zero		1


	//   ....[17]....
        /*020c*/ 	.word	0x000006f0
        /*0210*/ 	.word	0x000000ff
        /*0214*/ 	.word	0x000000c0
        /*0218*/ 	.short	0x0100
        /*021a*/ 	.byte	0x08
	.zero		1


	//   ....[18]....
        /*021c*/ 	.word	0x00000700
        /*0220*/ 	.word	0x000000ff
        /*0224*/ 	.word	0x00000048
        /*0228*/ 	.short	0x0100
        /*022a*/ 	.byte	0x08
	.zero		1


	//   ....[19]....
        /*022c*/ 	.word	0x00000710
        /*0230*/ 	.word	0x000000ff
        /*0234*/ 	.word	0x000000c8
        /*0238*/ 	.short	0x0100
        /*023a*/ 	.byte	0x08
	.zero		1


	//   ....[20]....
        /*023c*/ 	.word	0x00000720
        /*0240*/ 	.word	0x000000ff
        /*0244*/ 	.word	0x00000050
        /*0248*/ 	.short	0x0100
        /*024a*/ 	.byte	0x08
	.zero		1


	//   ....[21]....
        /*024c*/ 	.word	0x00000730
        /*0250*/ 	.word	0x000000ff
        /*0254*/ 	.word	0x000000d0
        /*0258*/ 	.short	0x0100
        /*025a*/ 	.byte	0x08
	.zero		1


	//   ....[22]....
        /*025c*/ 	.word	0x00000740
        /*0260*/ 	.word	0x000000ff
        /*0264*/ 	.word	0x00000058
        /*0268*/ 	.short	0x0100
        /*026a*/ 	.byte	0x08
	.zero		1


	//   ....[23]....
        /*026c*/ 	.word	0x00000750
        /*0270*/ 	.word	0x000000ff
        /*0274*/ 	.word	0x000000d8
        /*0278*/ 	.short	0x0100
        /*027a*/ 	.byte	0x08
	.zero		1


	//   ....[24]....
        /*027c*/ 	.word	0x00000760
        /*0280*/ 	.word	0x000000ff
        /*0284*/ 	.word	0x00000060
        /*0288*/ 	.short	0x0100
        /*028a*/ 	.byte	0x08
	.zero		1


	//   ....[25]....
        /*028c*/ 	.word	0x00000770
        /*0290*/ 	.word	0x000000ff
        /*0294*/ 	.word	0x000000e0
        /*0298*/ 	.short	0x0100
        /*029a*/ 	.byte	0x08
	.zero		1


	//   ....[26]....
        /*029c*/ 	.word	0x00000780
        /*02a0*/ 	.word	0x000000ff
        /*02a4*/ 	.word	0x00000068
        /*02a8*/ 	.short	0x0100
        /*02aa*/ 	.byte	0x08
	.zero		1


	//   ....[27]....
        /*02ac*/ 	.word	0x00000790
        /*02b0*/ 	.word	0x000000ff
        /*02b4*/ 	.word	0x000000e8
        /*02b8*/ 	.short	0x0100
        /*02ba*/ 	.byte	0x08
	.zero		1


	//   ....[28]....
        /*02bc*/ 	.word	0x000007a0
        /*02c0*/ 	.word	0x000000ff
        /*02c4*/ 	.word	0x00000070
        /*02c8*/ 	.short	0x0100
        /*02ca*/ 	.byte	0x08
	.zero		1


	//   ....[29]....
        /*02cc*/ 	.word	0x000007b0
        /*02d0*/ 	.word	0x000000ff
        /*02d4*/ 	.word	0x000000f0
        /*02d8*/ 	.short	0x0100
        /*02da*/ 	.byte	0x08
	.zero		1


	//   ....[30]....
        /*02dc*/ 	.word	0x000007c0
        /*02e0*/ 	.word	0x000000ff
        /*02e4*/ 	.word	0x00000078
        /*02e8*/ 	.short	0x0100
        /*02ea*/ 	.byte	0x08
	.zero		1


	//   ....[31]....
        /*02ec*/ 	.word	0x000007d0
        /*02f0*/ 	.word	0x000000ff
        /*02f4*/ 	.word	0x000000f8
        /*02f8*/ 	.short	0x0100
        /*02fa*/ 	.byte	0x08
	.zero		1


	//   ....[32]....
        /*02fc*/ 	.word	0x00000900
        /*0300*/ 	.word	0x000000ff
        /*0304*/ 	.word	0x00000100
        /*0308*/ 	.short	0x0100
        /*030a*/ 	.byte	0x09
	.zero		1


	//   ....[33]....
        /*030c*/ 	.word	0x00000910
        /*0310*/ 	.word	0x000000ff
        /*0314*/ 	.word	0x00000110
        /*0318*/ 	.short	0x0100
        /*031a*/ 	.byte	0x09
	.zero		1


	//   ....[34]....
        /*031c*/ 	.word	0x00000920
        /*0320*/ 	.word	0x000000ff
        /*0324*/ 	.word	0x00000108
        /*0328*/ 	.short	0x0100
        /*032a*/ 	.byte	0x09
	.zero		1


	//   ....[35]....
        /*032c*/ 	.word	0x00000930
        /*0330*/ 	.word	0x000000ff
        /*0334*/ 	.word	0x00000118
        /*0338*/ 	.short	0x0100
        /*033a*/ 	.byte	0x09
	.zero		1


	//   ....[36]....
        /*033c*/ 	.word	0x00000a10
        /*0340*/ 	.word	0x000000ff
        /*0344*/ 	.word	0x00000120
        /*0348*/ 	.short	0x0100
        /*034a*/ 	.byte	0x08
	.zero		1


	//   ....[37]....
        /*034c*/ 	.word	0x00000a20
        /*0350*/ 	.word	0x000000ff
        /*0354*/ 	.word	0x00000128
        /*0358*/ 	.short	0x0100
        /*035a*/ 	.byte	0x08
	.zero		1


	//   ....[38]....
        /*035c*/ 	.word	0x00000b50
        /*0360*/ 	.word	0x000000ff
        /*0364*/ 	.word	0x00000130
        /*0368*/ 	.short	0x0100
        /*036a*/ 	.byte	0x08
	.zero		1


	//   ....[39]....
        /*036c*/ 	.word	0x00000b60
        /*0370*/ 	.word	0x000000ff
        /*0374*/ 	.word	0x00000140
        /*0378*/ 	.short	0x0100
        /*037a*/ 	.byte	0x08
	.zero		1


	//   ....[40]....
        /*037c*/ 	.word	0x00000b70
        /*0380*/ 	.word	0x000000ff
        /*0384*/ 	.word	0x00000138
        /*0388*/ 	.short	0x0100
        /*038a*/ 	.byte	0x08
	.zero		1


	//   ....[41]....
        /*038c*/ 	.word	0x00000b80
        /*0390*/ 	.word	0x000000ff
        /*0394*/ 	.word	0x00000148
        /*0398*/ 	.short	0x0100
        /*039a*/ 	.byte	0x08
	.zero		1


	//   ....[42]....
        /*039c*/ 	.word	0x00000ca0
        /*03a0*/ 	.word	0x000000ff
        /*03a4*/ 	.word	0x00000150
        /*03a8*/ 	.short	0x0100
        /*03aa*/ 	.byte	0x09
	.zero		1


	//   ....[43]....
        /*03ac*/ 	.word	0x00000cb0
        /*03b0*/ 	.word	0x000000ff
        /*03b4*/ 	.word	0x00000170
        /*03b8*/ 	.short	0x0100
        /*03ba*/ 	.byte	0x09
	.zero		1


	//   ....[44]....
        /*03bc*/ 	.word	0x00000cc0
        /*03c0*/ 	.word	0x000000ff
        /*03c4*/ 	.word	0x00000158
        /*03c8*/ 	.short	0x0100
        /*03ca*/ 	.byte	0x09
	.zero		1


	//   ....[45]....
        /*03cc*/ 	.word	0x00000cd0
        /*03d0*/ 	.word	0x000000ff
        /*03d4*/ 	.word	0x00000178
        /*03d8*/ 	.short	0x0100
        /*03da*/ 	.byte	0x09
	.zero		1


	//   ....[46]....
        /*03dc*/ 	.word	0x00000ce0
        /*03e0*/ 	.word	0x000000ff
        /*03e4*/ 	.word	0x00000160
        /*03e8*/ 	.short	0x0100
        /*03ea*/ 	.byte	0x09
	.zero		1


	//   ....[47]....
        /*03ec*/ 	.word	0x00000cf0
        /*03f0*/ 	.word	0x000000ff
        /*03f4*/ 	.word	0x00000180
        /*03f8*/ 	.short	0x0100
        /*03fa*/ 	.byte	0x09
	.zero		1


	//   ....[48]....
        /*03fc*/ 	.word	0x00000d00
        /*0400*/ 	.word	0x000000ff
        /*0404*/ 	.word	0x00000168
        /*0408*/ 	.short	0x0100
        /*040a*/ 	.byte	0x09
	.zero		1


	//   ....[49]....
        /*040c*/ 	.word	0x00000d10
        /*0410*/ 	.word	0x000000ff
        /*0414*/ 	.word	0x00000188
        /*0418*/ 	.short	0x0100
        /*041a*/ 	.byte	0x09
	.zero		1


	//   ....[50]....
        /*041c*/ 	.word	0x00000e00
        /*0420*/ 	.word	0x000000ff
        /*0424*/ 	.word	0x00000190
        /*0428*/ 	.short	0x0100
        /*042a*/ 	.byte	0x08
	.zero		1


	//   ....[51]....
        /*042c*/ 	.word	0x00000e10
        /*0430*/ 	.word	0x000000ff
        /*0434*/ 	.word	0x000001a0
        /*0438*/ 	.short	0x0100
        /*043a*/ 	.byte	0x08
	.zero		1


	//   ....[52]....
        /*043c*/ 	.word	0x00000e20
        /*0440*/ 	.word	0x000000ff
        /*0444*/ 	.word	0x00000198
        /*0448*/ 	.short	0x0100
        /*044a*/ 	.byte	0x08
	.zero		1


	//   ....[53]....
        /*044c*/ 	.word	0x00000e30
        /*0450*/ 	.word	0x000000ff
        /*0454*/ 	.word	0x000001a8
        /*0458*/ 	.short	0x0100
        /*045a*/ 	.byte	0x08
	.zero		1


	//   ....[54]....
        /*045c*/ 	.word	0x00000f20
        /*0460*/ 	.word	0x000000ff
        /*0464*/ 	.word	0x000001b0
        /*0468*/ 	.short	0x0100
        /*046a*/ 	.byte	0x06
	.zero		1


	//   ....[55]....
        /*046c*/ 	.word	0x00001910
        /*0470*/ 	.word	0x00000003
        /*0474*/ 	.word	0x000001a0
        /*0478*/ 	.short	0x010a
        /*047a*/ 	.byte	0xff
	.zero		1


	//   ....[56]....
        /*047c*/ 	.word	0x00001940
        /*0480*/ 	.word	0x00000003
        /*0484*/ 	.word	0x00000190
        /*0488*/ 	.short	0x0101
        /*048a*/ 	.byte	0xff
	.zero		1


	//   ....[57]....
        /*048c*/ 	.word	0x00001a40
        /*0490*/ 	.word	0x000000ff
        /*0494*/ 	.word	0x00000080
        /*0498*/ 	.short	0x010a
        /*049a*/ 	.byte	0x08
	.zero		1


	//   ....[58]....
        /*049c*/ 	.word	0x00001b10
        /*04a0*/ 	.word	0x000000ff
        /*04a4*/ 	.word	0x00000080
        /*04a8*/ 	.short	0x010a
        /*04aa*/ 	.byte	0x21
	.zero		1


	//   ....[59]....
        /*04ac*/ 	.word	0x00001cc0
        /*04b0*/ 	.word	0x000000ff
        /*04b4*/ 	.word	0x00000080
        /*04b8*/ 	.short	0x010a
        /*04ba*/ 	.byte	0x08
	.zero		1


	//   ....[60]....
        /*04bc*/ 	.word	0x00001de0
        /*04c0*/ 	.word	0x000000ff
        /*04c4*/ 	.word	0x00000128
        /*04c8*/ 	.short	0x0101
        /*04ca*/ 	.byte	0x04
	.zero		1


	//   ....[61]....
        /*04cc*/ 	.word	0x00001df0
        /*04d0*/ 	.word	0x000000ff
        /*04d4*/ 	.word	0x00000080
        /*04d8*/ 	.short	0x010a
        /*04da*/ 	.byte	0x08
	.zero		1


	//   ....[62]....
        /*04dc*/ 	.word	0x00001e70
        /*04e0*/ 	.word	0x000000ff
        /*04e4*/ 	.word	0x00000080
        /*04e8*/ 	.short	0x010a
        /*04ea*/ 	.byte	0x11
	.zero		1


	//   ....[63]....
        /*04ec*/ 	.word	0x00002000
        /*04f0*/ 	.word	0x000000ff
        /*04f4*/ 	.word	0x00000080
        /*04f8*/ 	.short	0x010a
        /*04fa*/ 	.byte	0x08
	.zero		1


	//   ....[64]....
        /*04fc*/ 	.word	0x00002150
        /*0500*/ 	.word	0x00000002
        /*0504*/ 	.word	0x00000130
        /*0508*/ 	.short	0x010a
        /*050a*/ 	.byte	0xff
	.zero		1


	//   ....[65]....
        /*050c*/ 	.word	0x00002210
        /*0510*/ 	.word	0x00000002
        /*0514*/ 	.word	0x00000000
        /*0518*/ 	.short	0x0101
        /*051a*/ 	.byte	0xff
	.zero		1


	//   ....[66]....
        /*051c*/ 	.word	0x00002770
        /*0520*/ 	.word	0x000000ff
        /*0524*/ 	.word	0x00000000
        /*0528*/ 	.short	0x010a
        /*052a*/ 	.byte	0x05
	.zero		1


	//   ....[67]....
        /*052c*/ 	.word	0x00002800
        /*0530*/ 	.word	0x000000ff
        /*0534*/ 	.word	0x00000000
        /*0538*/ 	.short	0x010a
        /*053a*/ 	.byte	0x05
	.zero		1


	//   ....[68]....
        /*053c*/ 	.word	0x00002890
        /*0540*/ 	.word	0x000000ff
        /*0544*/ 	.word	0x00000000
        /*0548*/ 	.short	0x010a
        /*054a*/ 	.byte	0x05
	.zero		1


	//   ....[69]....
        /*054c*/ 	.word	0x00002920
        /*0550*/ 	.word	0x000000ff
        /*0554*/ 	.word	0x00000000
        /*0558*/ 	.short	0x010a
        /*055a*/ 	.byte	0x05
	.zero		1


	//   ....[70]....
        /*055c*/ 	.word	0x000029b0
        /*0560*/ 	.word	0x000000ff
        /*0564*/ 	.word	0x00000000
        /*0568*/ 	.short	0x010a
        /*056a*/ 	.byte	0x05
	.zero		1


	//   ....[71]....
        /*056c*/ 	.word	0x00002a40
        /*0570*/ 	.word	0x000000ff
        /*0574*/ 	.word	0x00000000
        /*0578*/ 	.short	0x010a
        /*057a*/ 	.byte	0x05
	.zero		1


	//   ....[72]....
        /*057c*/ 	.word	0x00002ad0
        /*0580*/ 	.word	0x000000ff
        /*0584*/ 	.word	0x00000000
        /*0588*/ 	.short	0x010a
        /*058a*/ 	.byte	0x05
	.zero		1


	//   ....[73]....
        /*058c*/ 	.word	0x00002b60
        /*0590*/ 	.word	0x000000ff
        /*0594*/ 	.word	0x00000000
        /*0598*/ 	.short	0x010a
        /*059a*/ 	.byte	0x05
	.zero		1


	//   ....[74]....
        /*059c*/ 	.word	0x00002bf0
        /*05a0*/ 	.word	0x000000ff
        /*05a4*/ 	.word	0x00000000
        /*05a8*/ 	.short	0x010a
        /*05aa*/ 	.byte	0x05
	.zero		1


	//   ....[75]....
        /*05ac*/ 	.word	0x00002c80
        /*05b0*/ 	.word	0x000000ff
        /*05b4*/ 	.word	0x00000000
        /*05b8*/ 	.short	0x010a
        /*05ba*/ 	.byte	0x05
	.zero		1


	//   ....[76]....
        /*05bc*/ 	.word	0x00002d10
        /*05c0*/ 	.word	0x000000ff
        /*05c4*/ 	.word	0x00000000
        /*05c8*/ 	.short	0x010a
        /*05ca*/ 	.byte	0x05
	.zero		1


	//   ....[77]....
        /*05cc*/ 	.word	0x00002da0
        /*05d0*/ 	.word	0x000000ff
        /*05d4*/ 	.word	0x00000000
        /*05d8*/ 	.short	0x010a
        /*05da*/ 	.byte	0x05
	.zero		1


	//   ....[78]....
        /*05dc*/ 	.word	0x00002e30
        /*05e0*/ 	.word	0x000000ff
        /*05e4*/ 	.word	0x00000000
        /*05e8*/ 	.short	0x010a
        /*05ea*/ 	.byte	0x05
	.zero		1


	//   ....[79]....
        /*05ec*/ 	.word	0x00002ec0
        /*05f0*/ 	.word	0x000000ff
        /*05f4*/ 	.word	0x00000000
        /*05f8*/ 	.short	0x010a
        /*05fa*/ 	.byte	0x05
	.zero		1


	//   ....[80]....
        /*05fc*/ 	.word	0x00002f50
        /*0600*/ 	.word	0x000000ff
        /*0604*/ 	.word	0x00000000
        /*0608*/ 	.short	0x010a
        /*060a*/ 	.byte	0x05
	.zero		1


	//   ....[81]....
        /*060c*/ 	.word	0x00002ff0
        /*0610*/ 	.word	0x00000000
        /*0614*/ 	.word	0x00000000
        /*0618*/ 	.short	0x010a
        /*061a*/ 	.byte	0xff
	.zero		1


	//   ....[82]....
        /*061c*/ 	.word	0x00003120
        /*0620*/ 	.word	0x00000000
        /*0624*/ 	.word	0x00000190
        /*0628*/ 	.short	0x010a
        /*062a*/ 	.byte	0xff
	.zero		1


	//   ....[83]....
        /*062c*/ 	.word	0x00003190
        /*0630*/ 	.word	0x00000004
        /*0634*/ 	.word	0x00000000
        /*0638*/ 	.short	0x0101
        /*063a*/ 	.byte	0xff
	.zero		1


	//   ....[84]....
        /*063c*/ 	.word	0x000031b0
        /*0640*/ 	.word	0x000000ff
        /*0644*/ 	.word	0x00000140
        /*0648*/ 	.short	0x010a
        /*064a*/ 	.byte	0x05
	.zero		1


	//   ....[85]....
        /*064c*/ 	.word	0x000032d0
        /*0650*/ 	.word	0x00000000
        /*0654*/ 	.word	0x00000130
        /*0658*/ 	.short	0x010a
        /*065a*/ 	.byte	0xff
	.zero		1


	//   ....[86]....
        /*065c*/ 	.word	0x000033d0
        /*0660*/ 	.word	0x00000000
        /*0664*/ 	.word	0x00000000
        /*0668*/ 	.short	0x0101
        /*066a*/ 	.byte	0xff
	.zero		1


	//   ....[87]....
        /*066c*/ 	.word	0x00003460
        /*0670*/ 	.word	0x000000ff
        /*0674*/ 	.word	0x00000140
        /*0678*/ 	.short	0x0106
        /*067a*/ 	.byte	0x05
	.zero		1


	//   ....[88]....
        /*067c*/ 	.word	0x00003480
        /*0680*/ 	.word	0x000000ff
        /*0684*/ 	.word	0x00000140
        /*0688*/ 	.short	0x010a
        /*068a*/ 	.byte	0x05
	.zero		1


	//   ....[89]....
        /*068c*/ 	.word	0x00003510
        /*0690*/ 	.word	0x000000ff
        /*0694*/ 	.word	0x00000140
        /*0698*/ 	.short	0x0106
        /*069a*/ 	.byte	0x04
	.zero		1


	//   ....[90]....
        /*069c*/ 	.word	0x00003550
        /*06a0*/ 	.word	0x00000000
        /*06a4*/ 	.word	0x00000140
        /*06a8*/ 	.short	0x010a
        /*06aa*/ 	.byte	0xff
	.zero		1


	//   ....[91]....
        /*06ac*/ 	.word	0x00003790
        /*06b0*/ 	.word	0x000000ff
        /*06b4*/ 	.word	0x00000008
        /*06b8*/ 	.short	0x010a
        /*06ba*/ 	.byte	0x06
	.zero		1


	//   ....[92]....
        /*06bc*/ 	.word	0x000037b0
        /*06c0*/ 	.word	0x000000ff
        /*06c4*/ 	.word	0x00000008
        /*06c8*/ 	.short	0x010a
        /*06ca*/ 	.byte	0x06
	.zero		1


	//   ....[93]....
        /*06cc*/ 	.word	0x00003940
        /*06d0*/ 	.word	0x000000ff
        /*06d4*/ 	.word	0x00000008
        /*06d8*/ 	.short	0x010a
        /*06da*/ 	.byte	0x06
	.zero		1


	//   ....[94]....
        /*06dc*/ 	.word	0x00003960
        /*06e0*/ 	.word	0x000000ff
        /*06e4*/ 	.word	0x00000008
        /*06e8*/ 	.short	0x010a
        /*06ea*/ 	.byte	0x06
	.zero		1


	//   ....[95]....
        /*06ec*/ 	.word	0x00003a20
        /*06f0*/ 	.word	0x000000ff
        /*06f4*/ 	.word	0x00000000
        /*06f8*/ 	.short	0x0101
        /*06fa*/ 	.byte	0x07
	.zero		1


	//   ....[96]....
        /*06fc*/ 	.word	0x00003d20
        /*0700*/ 	.word	0x00000000
        /*0704*/ 	.word	0x00000130
        /*0708*/ 	.short	0x010a
        /*070a*/ 	.byte	0xff
	.zero		1


	//   ....[97]....
        /*070c*/ 	.word	0x00003de0
        /*0710*/ 	.word	0x00000000
        /*0714*/ 	.word	0x00000000
        /*0718*/ 	.short	0x0101
        /*071a*/ 	.byte	0xff
	.zero		1


	//   ....[98]....
        /*071c*/ 	.word	0x00003ea0
        /*0720*/ 	.word	0x000000ff
        /*0724*/ 	.word	0x00000000
        /*0728*/ 	.short	0x010a
        /*072a*/ 	.byte	0x06
	.zero		1


	//   ....[99]....
        /*072c*/ 	.word	0x00003eb0
        /*0730*/ 	.word	0x000000ff
        /*0734*/ 	.word	0x00000170
        /*0738*/ 	.short	0x010a
        /*073a*/ 	.byte	0x0a
	.zero		1


	//   ....[100]....
        /*073c*/ 	.word	0x00003f60
        /*0740*/ 	.word	0x000000ff
        /*0744*/ 	.word	0x00000000
        /*0748*/ 	.short	0x010a
        /*074a*/ 	.byte	0x09
	.zero		1


	//   ....[101]....
        /*074c*/ 	.word	0x000040a0
        /*0750*/ 	.word	0x000000ff
        /*0754*/ 	.word	0x00000000
        /*0758*/ 	.short	0x010a
        /*075a*/ 	.byte	0x06
	.zero		1


	//   ....[102]....
        /*075c*/ 	.word	0x000042f0
        /*0760*/ 	.word	0x000000ff
        /*0764*/ 	.word	0x00000000
        /*0768*/ 	.short	0x010a
        /*076a*/ 	.byte	0x07
	.zero		1


	//   ....[103]....
        /*076c*/ 	.word	0x00004380
        /*0770*/ 	.word	0x000000ff
        /*0774*/ 	.word	0x00000000
        /*0778*/ 	.short	0x010a
        /*077a*/ 	.byte	0x07
	.zero		1


	//   ....[104]....
        /*077c*/ 	.word	0x00004410
        /*0780*/ 	.word	0x000000ff
        /*0784*/ 	.word	0x00000000
        /*0788*/ 	.short	0x010a
        /*078a*/ 	.byte	0x07
	.zero		1


	//   ....[105]....
        /*078c*/ 	.word	0x000044b0
        /*0790*/ 	.word	0x00000000
        /*0794*/ 	.word	0x00000000
        /*0798*/ 	.short	0x010a
        /*079a*/ 	.byte	0xff
	.zero		1


	//   ....[106]....
        /*079c*/ 	.word	0x000044f0
        /*07a0*/ 	.word	0x00000000
        /*07a4*/ 	.word	0x00000000
        /*07a8*/ 	.short	0x010a
        /*07aa*/ 	.byte	0xff
	.zero		1


	//   ....[107]....
        /*07ac*/ 	.word	0x00004560
        /*07b0*/ 	.word	0x000000ff
        /*07b4*/ 	.word	0x00000000
        /*07b8*/ 	.short	0x0101
        /*07ba*/ 	.byte	0x05
	.zero		1


	//   ....[108]....
        /*07bc*/ 	.word	0x000045a0
        /*07c0*/ 	.word	0x000000ff
        /*07c4*/ 	.word	0x000001b0
        /*07c8*/ 	.short	0x010a
        /*07ca*/ 	.byte	0x08
	.zero		1


	//   ....[109]....
        /*07cc*/ 	.word	0x000045f0
        /*07d0*/ 	.word	0x000000ff
        /*07d4*/ 	.word	0x00000000
        /*07d8*/ 	.short	0x0101
        /*07da*/ 	.byte	0x05
	.zero		1


	//   ....[110]....
        /*07dc*/ 	.word	0x00004a20
        /*07e0*/ 	.word	0x00000000
        /*07e4*/ 	.word	0x00000130
        /*07e8*/ 	.short	0x010a
        /*07ea*/ 	.byte	0xff
	.zero		1


	//   ....[111]....
        /*07ec*/ 	.word	0x00004ae0
        /*07f0*/ 	.word	0x00000000
        /*07f4*/ 	.word	0x00000000
        /*07f8*/ 	.short	0x0101
        /*07fa*/ 	.byte	0xff
	.zero		1


	//   ....[112]....
        /*07fc*/ 	.word	0x00004e00
        /*0800*/ 	.word	0x000000ff
        /*0804*/ 	.word	0x00000128
        /*0808*/ 	.short	0x010a
        /*080a*/ 	.byte	0x06
	.zero		1


	//   ....[113]....
        /*080c*/ 	.word	0x00004ff0
        /*0810*/ 	.word	0x000000ff
        /*0814*/ 	.word	0x00000110
        /*0818*/ 	.short	0x010a
        /*081a*/ 	.byte	0x06
	.zero		1


	//   ....[114]....
        /*081c*/ 	.word	0x000051c0
        /*0820*/ 	.word	0x000000ff
        /*0824*/ 	.word	0x00000100
        /*0828*/ 	.short	0x010b
        /*082a*/ 	.byte	0x06
	.zero		1


	//   ....[115]....
        /*082c*/ 	.word	0x00005230
        /*0830*/ 	.word	0x000000ff
        /*0834*/ 	.word	0x00000000
        /*0838*/ 	.short	0x0101
        /*083a*/ 	.byte	0x08
	.zero		1


	//   ....[116]....
        /*083c*/ 	.word	0x00005260
        /*0840*/ 	.word	0x000000ff
        /*0844*/ 	.word	0x00000118
        /*0848*/ 	.short	0x010a
        /*084a*/ 	.byte	0x06
	.zero		1


	//   ....[117]....
        /*084c*/ 	.word	0x00005470
        /*0850*/ 	.word	0x000000ff
        /*0854*/ 	.word	0x00000108
        /*0858*/ 	.short	0x010b
        /*085a*/ 	.byte	0x06
	.zero		1


	//   ....[118]....
        /*085c*/ 	.word	0x00005490
        /*0860*/ 	.word	0x000000ff
        /*0864*/ 	.word	0x00000000
        /*0868*/ 	.short	0x0101
        /*086a*/ 	.byte	0x0d
	.zero		1


	//   ....[119]....
        /*086c*/ 	.word	0x000054c0
        /*0870*/ 	.word	0x000000ff
        /*0874*/ 	.word	0x00000110
        /*0878*/ 	.short	0x010a
        /*087a*/ 	.byte	0x06
	.zero		1


	//   ....[120]....
        /*087c*/ 	.word	0x00005500
        /*0880*/ 	.word	0x00000000
        /*0884*/ 	.word	0x00000118
        /*0888*/ 	.short	0x010a
        /*088a*/ 	.byte	0xff
	.zero		1


	//   ....[121]....
        /*088c*/ 	.word	0x00005780
        /*0890*/ 	.word	0x00000000
        /*0894*/ 	.word	0x00000130
        /*0898*/ 	.short	0x010a
        /*089a*/ 	.byte	0xff
	.zero		1


	//   ....[122]....
        /*089c*/ 	.word	0x00005840
        /*08a0*/ 	.word	0x00000000
        /*08a4*/ 	.word	0x00000000
        /*08a8*/ 	.short	0x0101
        /*08aa*/ 	.byte	0xff
	.zero		1


	//   ....[123]....
        /*08ac*/ 	.word	0x00006370
        /*08b0*/ 	.word	0x00000007
        /*08b4*/ 	.word	0x00000100
        /*08b8*/ 	.short	0x010a
        /*08ba*/ 	.byte	0xff
	.zero		1


	//   ....[124]....
        /*08bc*/ 	.word	0x000063e0
        /*08c0*/ 	.word	0x00000005
        /*08c4*/ 	.word	0x00000150
        /*08c8*/ 	.short	0x010a
        /*08ca*/ 	.byte	0xff
	.zero		1


	//   ....[125]....
        /*08cc*/ 	.word	0x00006590
        /*08d0*/ 	.word	0x00000003
        /*08d4*/ 	.word	0x00000100
        /*08d8*/ 	.short	0x010a
        /*08da*/ 	.byte	0xff
	.zero		1


	//   ....[126]....
        /*08dc*/ 	.word	0x00006720
        /*08e0*/ 	.word	0x00000000
        /*08e4*/ 	.word	0x00000000
        /*08e8*/ 	.short	0x0101
        /*08ea*/ 	.byte	0xff
	.zero		1


	//   ....[127]....
        /*08ec*/ 	.word	0x00006800
        /*08f0*/ 	.word	0x0000008f
        /*08f4*/ 	.word	0x00000150
        /*08f8*/ 	.short	0x010a
        /*08fa*/ 	.byte	0xff
	.zero		1


	//   ....[128]....
        /*08fc*/ 	.word	0x00006e50
        /*0900*/ 	.word	0x0000008f
        /*0904*/ 	.word	0x00000000
        /*0908*/ 	.short	0x0101
        /*090a*/ 	.byte	0xff
	.zero		1


	//   ....[129]....
        /*090c*/ 	.word	0x0000e1e0
        /*0910*/ 	.word	0x00000003
        /*0914*/ 	.word	0x00000100
        /*0918*/ 	.short	0x010a
        /*091a*/ 	.byte	0xff
	.zero		1


	//   ....[130]....
        /*091c*/ 	.word	0x0000e300
        /*0920*/ 	.word	0x00000003
        /*0924*/ 	.word	0x000001a0
        /*0928*/ 	.short	0x010a
        /*092a*/ 	.byte	0xff
	.zero		1


	//   ....[131]....
        /*092c*/ 	.word	0x0000e360
        /*0930*/ 	.word	0x00000002
        /*0934*/ 	.word	0x00000080
        /*0938*/ 	.short	0x010a
        /*093a*/ 	.byte	0xff
	.zero		1


	//   ....[132]....
        /*093c*/ 	.word	0x0000e3c0
        /*0940*/ 	.word	0x00000002
        /*0944*/ 	.word	0x00000080
        /*0948*/ 	.short	0x010a
        /*094a*/ 	.byte	0xff
	.zero		1


	//   ....[133]....
        /*094c*/ 	.word	0x0000e410
        /*0950*/ 	.word	0x00000002
        /*0954*/ 	.word	0x00000130
        /*0958*/ 	.short	0x010a
        /*095a*/ 	.byte	0xff
	.zero		1


	//   ....[134]....
        /*095c*/ 	.word	0x0000e470
        /*0960*/ 	.word	0x00000000
        /*0964*/ 	.word	0x00000000
        /*0968*/ 	.short	0x010a
        /*096a*/ 	.byte	0xff
	.zero		1


	//   ....[135]....
        /*096c*/ 	.word	0x0000e4d0
        /*0970*/ 	.word	0x00000000
        /*0974*/ 	.word	0x00000000
        /*0978*/ 	.short	0x010a
        /*097a*/ 	.byte	0xff
	.zero		1


	//   ....[136]....
        /*097c*/ 	.word	0x0000e530
        /*0980*/ 	.word	0x00000000
        /*0984*/ 	.word	0x00000000
        /*0988*/ 	.short	0x010a
        /*098a*/ 	.byte	0xff
	.zero		1


	//   ....[137]....
        /*098c*/ 	.word	0x0000e590
        /*0990*/ 	.word	0x00000000
        /*0994*/ 	.word	0x00000000
        /*0998*/ 	.short	0x010a
        /*099a*/ 	.byte	0xff
	.zero		1


	//   ....[138]....
        /*099c*/ 	.word	0x0000e5f0
        /*09a0*/ 	.word	0x00000000
        /*09a4*/ 	.word	0x00000000
        /*09a8*/ 	.short	0x010a
        /*09aa*/ 	.byte	0xff
	.zero		1


	//   ....[139]....
        /*09ac*/ 	.word	0x0000e650
        /*09b0*/ 	.word	0x00000000
        /*09b4*/ 	.word	0x00000000
        /*09b8*/ 	.short	0x010a
        /*09ba*/ 	.byte	0xff
	.zero		1


	//   ....[140]....
        /*09bc*/ 	.word	0x0000e6b0
        /*09c0*/ 	.word	0x00000000
        /*09c4*/ 	.word	0x00000000
        /*09c8*/ 	.short	0x010a
        /*09ca*/ 	.byte	0xff
	.zero		1


	//   ....[141]....
        /*09cc*/ 	.word	0x0000e710
        /*09d0*/ 	.word	0x00000000
        /*09d4*/ 	.word	0x00000000
        /*09d8*/ 	.short	0x010a
        /*09da*/ 	.byte	0xff
	.zero		1


	//   ....[142]....
        /*09dc*/ 	.word	0x0000e770
        /*09e0*/ 	.word	0x00000000
        /*09e4*/ 	.word	0x00000000
        /*09e8*/ 	.short	0x010a
        /*09ea*/ 	.byte	0xff
	.zero		1


	//   ....[143]....
        /*09ec*/ 	.word	0x0000e7d0
        /*09f0*/ 	.word	0x00000000
        /*09f4*/ 	.word	0x00000000
        /*09f8*/ 	.short	0x010a
        /*09fa*/ 	.byte	0xff
	.zero		1


	//   ....[144]....
        /*09fc*/ 	.word	0x0000e830
        /*0a00*/ 	.word	0x00000000
        /*0a04*/ 	.word	0x00000000
        /*0a08*/ 	.short	0x010a
        /*0a0a*/ 	.byte	0xff
	.zero		1


	//   ....[145]....
        /*0a0c*/ 	.word	0x0000e890
        /*0a10*/ 	.word	0x00000000
        /*0a14*/ 	.word	0x00000000
        /*0a18*/ 	.short	0x010a
        /*0a1a*/ 	.byte	0xff
	.zero		1


	//   ....[146]....
        /*0a1c*/ 	.word	0x0000e8f0
        /*0a20*/ 	.word	0x00000000
        /*0a24*/ 	.word	0x00000000
        /*0a28*/ 	.short	0x010a
        /*0a2a*/ 	.byte	0xff
	.zero		1


	//   ....[147]....
        /*0a2c*/ 	.word	0x0000e950
        /*0a30*/ 	.word	0x00000000
        /*0a34*/ 	.word	0x00000000
        /*0a38*/ 	.short	0x010a
        /*0a3a*/ 	.byte	0xff
	.zero		1


	//   ....[148]....
        /*0a3c*/ 	.word	0x0000e9b0
        /*0a40*/ 	.word	0x00000000
        /*0a44*/ 	.word	0x00000000
        /*0a48*/ 	.short	0x010a
        /*0a4a*/ 	.byte	0xff
	.zero		1


	//   ....[149]....
        /*0a4c*/ 	.word	0x0000ea00
        /*0a50*/ 	.word	0x00000000
        /*0a54*/ 	.word	0x00000190
        /*0a58*/ 	.short	0x010a
        /*0a5a*/ 	.byte	0xff
	.zero		1


	//   ....[150]....
        /*0a5c*/ 	.word	0x0000ea60
        /*0a60*/ 	.word	0x00000000
        /*0a64*/ 	.word	0x00000140
        /*0a68*/ 	.short	0x010a
        /*0a6a*/ 	.byte	0xff
	.zero		1


	//   ....[151]....
        /*0a6c*/ 	.word	0x0000eab0
        /*0a70*/ 	.word	0x00000000
        /*0a74*/ 	.word	0x00000130
        /*0a78*/ 	.short	0x010a
        /*0a7a*/ 	.byte	0xff
	.zero		1


	//   ....[152]....
        /*0a7c*/ 	.word	0x0000eb10
        /*0a80*/ 	.word	0x00000000
        /*0a84*/ 	.word	0x00000140
        /*0a88*/ 	.short	0x010a
        /*0a8a*/ 	.byte	0xff
	.zero		1


	//   ....[153]....
        /*0a8c*/ 	.word	0x0000eb70
        /*0a90*/ 	.word	0x00000004
        /*0a94*/ 	.word	0x00000008
        /*0a98*/ 	.short	0x010a
        /*0a9a*/ 	.byte	0xff
	.zero		1


	//   ....[154]....
        /*0a9c*/ 	.word	0x0000ec50
        /*0aa0*/ 	.word	0x00000002
        /*0aa4*/ 	.word	0x00000008
        /*0aa8*/ 	.short	0x010a
        /*0aaa*/ 	.byte	0xff
	.zero		1


	//   ....[155]....
        /*0aac*/ 	.word	0x0000eca0
        /*0ab0*/ 	.word	0x00000000
        /*0ab4*/ 	.word	0x00000130
        /*0ab8*/ 	.short	0x010a
        /*0aba*/ 	.byte	0xff
	.zero		1


	//   ....[156]....
        /*0abc*/ 	.word	0x0000ed00
        /*0ac0*/ 	.word	0x00000000
        /*0ac4*/ 	.word	0x00000170
        /*0ac8*/ 	.short	0x010a
        /*0aca*/ 	.byte	0xff
	.zero		1


	//   ....[157]....
        /*0acc*/ 	.word	0x0000ed60
        /*0ad0*/ 	.word	0x00000000
        /*0ad4*/ 	.word	0x00000000
        /*0ad8*/ 	.short	0x010a
        /*0ada*/ 	.byte	0xff
	.zero		1


	//   ....[158]....
        /*0adc*/ 	.word	0x0000edc0
        /*0ae0*/ 	.word	0x00000000
        /*0ae4*/ 	.word	0x00000000
        /*0ae8*/ 	.short	0x010a
        /*0aea*/ 	.byte	0xff
	.zero		1


	//   ....[159]....
        /*0aec*/ 	.word	0x0000ee20
        /*0af0*/ 	.word	0x00000000
        /*0af4*/ 	.word	0x00000000
        /*0af8*/ 	.short	0x010a
        /*0afa*/ 	.byte	0xff
	.zero		1


	//   ....[160]....
        /*0afc*/ 	.word	0x0000ee80
        /*0b00*/ 	.word	0x00000000
        /*0b04*/ 	.word	0x00000000
        /*0b08*/ 	.short	0x010a
        /*0b0a*/ 	.byte	0xff
	.zero		1


	//   ....[161]....
        /*0b0c*/ 	.word	0x0000eee0
        /*0b10*/ 	.word	0x00000000
        /*0b14*/ 	.word	0x000001b0
        /*0b18*/ 	.short	0x010a
        /*0b1a*/ 	.byte	0xff
	.zero		1


	//   ....[162]....
        /*0b1c*/ 	.word	0x0000ef30
        /*0b20*/ 	.word	0x00000000
        /*0b24*/ 	.word	0x00000130
        /*0b28*/ 	.short	0x010a
        /*0b2a*/ 	.byte	0xff
	.zero		1


	//   ....[163]....
        /*0b2c*/ 	.word	0x0000ef90
        /*0b30*/ 	.word	0x00000000
        /*0b34*/ 	.word	0x00000128
        /*0b38*/ 	.short	0x010a
        /*0b3a*/ 	.byte	0xff
	.zero		1


	//   ....[164]....
        /*0b3c*/ 	.word	0x0000eff0
        /*0b40*/ 	.word	0x00000003
        /*0b44*/ 	.word	0x00000110
        /*0b48*/ 	.short	0x010a
        /*0b4a*/ 	.byte	0xff
	.zero		1


	//   ....[165]....
        /*0b4c*/ 	.word	0x0000f050
        /*0b50*/ 	.word	0x00000003
        /*0b54*/ 	.word	0x00000118
        /*0b58*/ 	.short	0x010a
        /*0b5a*/ 	.byte	0xff
	.zero		1


	//   ....[166]....
        /*0b5c*/ 	.word	0x0000f0b0
        /*0b60*/ 	.word	0x00000000
        /*0b64*/ 	.word	0x00000110
        /*0b68*/ 	.short	0x010a
        /*0b6a*/ 	.byte	0xff
	.zero		1


	//   ....[167]....
        /*0b6c*/ 	.word	0x0000f100
        /*0b70*/ 	.word	0x00000000
        /*0b74*/ 	.word	0x00000130
        /*0b78*/ 	.short	0x010a
        /*0b7a*/ 	.byte	0xff
	.zero		1


	//   ....[168]....
        /*0b7c*/ 	.word	0x0000f150
        /*0b80*/ 	.word	0x00000003
        /*0b84*/ 	.word	0x00000100
        /*0b88*/ 	.short	0x010a
        /*0b8a*/ 	.byte	0xff
	.zero		1


	//   ....[169]....
        /*0b8c*/ 	.word	0x0000f1a0
        /*0b90*/ 	.word	0x0000008f
        /*0b94*/ 	.word	0x00000150
        /*0b98*/ 	.short	0x010a
        /*0b9a*/ 	.byte	0xff
	.zero		1


	//----- nvinfo : EIATTR_NUM_MBARRIERS
	.align		4
.L_47:
        /*0b9c*/ 	.byte	0x03, 0x38
        /*0b9e*/ 	.short	0x0037


	//----- nvinfo : EIATTR_EXIT_INSTR_OFFSETS
	.align		4
        /*0ba0*/ 	.byte	0x04, 0x1c
        /*0ba2*/ 	.short	(.L_49 - .L_48)


	//   ....[0]....
.L_48:
        /*0ba4*/ 	.word	0x00003020


	//   ....[1]....
        /*0ba8*/ 	.word	0x00003520


	//   ....[2]....
        /*0bac*/ 	.word	0x00003580


	//   ....[3]....
        /*0bb0*/ 	.word	0x00004820


	//   ....[4]....
        /*0bb4*/ 	.word	0x00005530


	//   ....[5]....
        /*0bb8*/ 	.word	0x00005570


	//   ....[6]....
        /*0bbc*/ 	.word	0x0000e2f0


	//----- nvinfo : EIATTR_MAX_THREADS
	.align		4
.L_49:
        /*0bc0*/ 	.byte	0x04, 0x05
        /*0bc2*/ 	.short	(.L_51 - .L_50)
.L_50:
        /*0bc4*/ 	.word	0x00000100
        /*0bc8*/ 	.word	0x00000001
        /*0bcc*/ 	.word	0x00000001


	//----- nvinfo : EIATTR_CRS_STACK_SIZE
	.align		4
.L_51:
        /*0bd0*/ 	.byte	0x04, 0x1e
        /*0bd2*/ 	.short	(.L_53 - .L_52)
.L_52:
        /*0bd4*/ 	.word	0x00000000


	//----- nvinfo : EIATTR_CBANK_PARAM_SIZE
	.align		4
.L_53:
        /*0bd8*/ 	.byte	0x03, 0x19
        /*0bda*/ 	.short	0x0800


	//----- nvinfo : EIATTR_PARAM_CBANK
	.align		4
        /*0bdc*/ 	.byte	0x04, 0x0a
        /*0bde*/ 	.short	(.L_55 - .L_54)
	.align		4
.L_54:
        /*0be0*/ 	.word	index@(.nv.constant0._ZN7cutlass13device_kernelINS_4gemm6kernel13GemmUniversalIN4cute5tupleIJiiiiEEENS1_10collective13CollectiveMmaINS1_35MainloopSm100TmaUmmaWarpSpecializedILi16ELi2ELi4ENS5_IJNS4_1CILi2EEENSA_ILi1EEESC_EEEEENS5_IJNSA_ILi256EEENSA_ILi128EEENSA_ILi64EEEEEENS_12float_e4m3_tENS5_IJlSC_lEEESJ_SK_NS4_8TiledMMAINS4_8MMA_AtomIJNS4_10MMA_TraitsINS4_25SM100_MMA_F8F6F4_2x1SM_SSEJSJ_SJ_fSF_SG_NS4_17integral_constantINS4_4UMMA5MajorELSR_0EEESS_NSP_INSQ_7ScaleInELST_0EEESU_EEEEEENS4_6LayoutINS5_IJSC_SC_SC_EEENS5_IJNSA_ILi0EEESZ_SZ_EEEEENS5_IJNS4_10UnderscoreES12_S12_EEEEENS4_18SM100_TMA_2SM_LOADENS4_14ComposedLayoutINS4_7SwizzleILi2ELi4ELi3EEENS4_18smem_ptr_flag_bitsILi8EEENSX_INS5_IJNSA_ILi8EEESH_EEENS5_IJSH_SC_EEEEEEEvNS4_8identityES15_S1F_vS1G_EENS_8epilogue10collective18CollectiveEpilogueINS1I_23Sm100TmaWarpSpecializedILi2ELi2ELi64ELb0ELb0EEEJNS5_IJSG_SG_SH_EEENS5_IJNSX_ISG_SC_EENSX_ISH_SC_EEEEESJ_SK_SJ_SK_NS1I_6fusion15FusionCallbacksIS1M_NS1R_13LinCombEltActINS1I_6thread4GELUESJ_fSJ_fLNS_15FloatRoundStyleE2EEES1N_S1Q_JEEENS4_5SM1004TMEM4LOAD26SM100_TMEM_LOAD_32dp32b64xENS4_13SM90_TMA_LOADES1F_NS4_39AutoVectorizingCopyWithAssumedAlignmentILi128EEENS4_14SM90_TMA_STOREES1F_S25_S25_EEEvvEEEEvNT_6ParamsE)
        /*0be4*/ 	.short	0x0380
        /*0be6*/ 	.short	0x0800


	//----- nvinfo : EIATTR_SW_WAR
	.align		4
.L_55:
        /*0be8*/ 	.byte	0x04, 0x36
        /*0bea*/ 	.short	(.L_57 - .L_56)
.L_56:
        /*0bec*/ 	.word	0x00000008
.L_57:


//--------------------- .nv.callgraph             --------------------------
	.section	.nv.callgraph,"",@"SHT_CUDA_CALLGRAPH"
	.align	4
	.sectionentsize	8
	.align		4
        /*0000*/ 	.word	0x00000000
	.align		4
        /*0004*/ 	.word	0xffffffff
	.align		4
        /*0008*/ 	.word	index@(_ZN7cutlass13device_kernelINS_4gemm6kernel13GemmUniversalIN4cute5tupleIJiiiiEEENS1_10collective13CollectiveMmaINS1_35MainloopSm100TmaUmmaWarpSpecializedILi16ELi2ELi4ENS5_IJNS4_1CILi2EEENSA_ILi1EEESC_EEEEENS5_IJNSA_ILi256EEENSA_ILi128EEENSA_ILi64EEEEEENS_12float_e4m3_tENS5_IJlSC_lEEESJ_SK_NS4_8TiledMMAINS4_8MMA_AtomIJNS4_10MMA_TraitsINS4_25SM100_MMA_F8F6F4_2x1SM_SSEJSJ_SJ_fSF_SG_NS4_17integral_constantINS4_4UMMA5MajorELSR_0EEESS_NSP_INSQ_7ScaleInELST_0EEESU_EEEEEENS4_6LayoutINS5_IJSC_SC_SC_EEENS5_IJNSA_ILi0EEESZ_SZ_EEEEENS5_IJNS4_10UnderscoreES12_S12_EEEEENS4_18SM100_TMA_2SM_LOADENS4_14ComposedLayoutINS4_7SwizzleILi2ELi4ELi3EEENS4_18smem_ptr_flag_bitsILi8EEENSX_INS5_IJNSA_ILi8EEESH_EEENS5_IJSH_SC_EEEEEEEvNS4_8identityES15_S1F_vS1G_EENS_8epilogue10collective18CollectiveEpilogueINS1I_23Sm100TmaWarpSpecializedILi2ELi2ELi64ELb0ELb0EEEJNS5_IJSG_SG_SH_EEENS5_IJNSX_ISG_SC_EENSX_ISH_SC_EEEEESJ_SK_SJ_SK_NS1I_6fusion15FusionCallbacksIS1M_NS1R_13LinCombEltActINS1I_6thread4GELUESJ_fSJ_fLNS_15FloatRoundStyleE2EEES1N_S1Q_JEEENS4_5SM1004TMEM4LOAD26SM100_TMEM_LOAD_32dp32b64xENS4_13SM90_TMA_LOADES1F_NS4_39AutoVectorizingCopyWithAssumedAlignmentILi128EEENS4_14SM90_TMA_STOREES1F_S25_S25_EEEvvEEEEvNT_6ParamsE)
	.align		4
        /*000c*/ 	.word	index@(__assertfail)
	.align		4
        /*0010*/ 	.word	0x00000000
	.align		4
        /*0014*/ 	.word	0xfffffffe
	.align		4
        /*0018*/ 	.word	0x00000000
	.align		4
        /*001c*/ 	.word	0xfffffffd
	.align		4
        /*0020*/ 	.word	0x00000000
	.align		4
        /*0024*/ 	.word	0xfffffffc


//--------------------- .nv.constant4             --------------------------
	.section	.nv.constant4,"a",@progbits
	.align	8
	.align		8
.nv.constant4:
        /*0000*/ 	.dword	__assertfail
	.align		8
        /*0008*/ 	.dword	__unnamed_1
	.align		8
        /*0010*/ 	.dword	__unnamed_2
	.align		8
        /*0018*/ 	.dword	_ZN39_INTERNAL_9932cbd1_4_k_cu_f7a1167f_30314cuda3std3__45__cpo5beginE
	.align		8
        /*0020*/ 	.dword	_ZN39_INTERNAL_9932cbd1_4_k_cu_f7a1167f_30314cuda3std3__45__cpo3endE
	.align		8
        /*0028*/ 	.dword	_ZN39_INTERNAL_9932cbd1_4_k_cu_f7a1167f_30314cuda3std3__45__cpo6cbeginE
	.align		8
        /*0030*/ 	.dword	_ZN39_INTERNAL_9932cbd1_4_k_cu_f7a1167f_30314cuda3std3__45__cpo4cendE
	.align		8
        /*0038*/ 	.dword	_ZN39_INTERNAL_9932cbd1_4_k_cu_f7a1167f_30314cuda3std3__441_GLOBAL__N__9932cbd1_4_k_cu_f7a1167f_30316ignoreE
	.align		8
        /*0040*/ 	.dword	_ZN39_INTERNAL_9932cbd1_4_k_cu_f7a1167f_30314cuda3std3__419piecewise_constructE
	.align		8
        /*0048*/ 	.dword	_ZN39_INTERNAL_9932cbd1_4_k_cu_f7a1167f_30314cuda3std3__48in_placeE
	.align		8
        /*0050*/ 	.dword	_ZN39_INTERNAL_9932cbd1_4_k_cu_f7a1167f_30314cuda3std6ranges3__45__cpo4swapE
	.align		8
        /*0058*/ 	.dword	_ZN39_INTERNAL_9932cbd1_4_k_cu_f7a1167f_30314cuda3std6ranges3__45__cpo9iter_moveE
	.align		8
        /*0060*/ 	.dword	_ZN39_INTERNAL_9932cbd1_4_k_cu_f7a1167f_30314cute7productE
	.align		8
        /*0068*/ 	.dword	_ZN39_INTERNAL_9932cbd1_4_k_cu_f7a1167f_30314cute1_E
	.align		8
        /*0070*/ 	.dword	$str$25
	.align		8
        /*0078*/ 	.dword	$str$26
	.align		8
        /*0080*/ 	.dword	$str$27
	.align		8
        /*0088*/ 	.dword	$str$28


//--------------------- .text._ZN7cutlass13device_kernelINS_4gemm6kernel13GemmUniversalIN4cute5tupleIJiiiiEEENS1_10collective13CollectiveMmaINS1_35MainloopSm100TmaUmmaWarpSpecializedILi16ELi2ELi4ENS5_IJNS4_1CILi2EEENSA_ILi1EEESC_EEEEENS5_IJNSA_ILi256EEENSA_ILi128EEENSA_ILi64EEEEEENS_12float_e4m3_tENS5_IJlSC_lEEESJ_SK_NS4_8TiledMMAINS4_8MMA_AtomIJNS4_10MMA_TraitsINS4_25SM100_MMA_F8F6F4_2x1SM_SSEJSJ_SJ_fSF_SG_NS4_17integral_constantINS4_4UMMA5MajorELSR_0EEESS_NSP_INSQ_7ScaleInELST_0EEESU_EEEEEENS4_6LayoutINS5_IJSC_SC_SC_EEENS5_IJNSA_ILi0EEESZ_SZ_EEEEENS5_IJNS4_10UnderscoreES12_S12_EEEEENS4_18SM100_TMA_2SM_LOADENS4_14ComposedLayoutINS4_7SwizzleILi2ELi4ELi3EEENS4_18smem_ptr_flag_bitsILi8EEENSX_INS5_IJNSA_ILi8EEESH_EEENS5_IJSH_SC_EEEEEEEvNS4_8identityES15_S1F_vS1G_EENS_8epilogue10collective18CollectiveEpilogueINS1I_23Sm100TmaWarpSpecializedILi2ELi2ELi64ELb0ELb0EEEJNS5_IJSG_SG_SH_EEENS5_IJNSX_ISG_SC_EENSX_ISH_SC_EEEEESJ_SK_SJ_SK_NS1I_6fusion15FusionCallbacksIS1M_NS1R_13LinCombEltActINS1I_6thread4GELUESJ_fSJ_fLNS_15FloatRoundStyleE2EEES1N_S1Q_JEEENS4_5SM1004TMEM4LOAD26SM100_TMEM_LOAD_32dp32b64xENS4_13SM90_TMA_LOADES1F_NS4_39AutoVectorizingCopyWithAssumedAlignmentILi128EEENS4_14SM90_TMA_STOREES1F_S25_S25_EEEvvEEEEvNT_6ParamsE --------------------------
	.section	.text._ZN7cutlass13device_kernelINS_4gemm6kernel13GemmUniversalIN4cute5tupleIJiiiiEEENS1_10collective13CollectiveMmaINS1_35MainloopSm100TmaUmmaWarpSpecializedILi16ELi2ELi4ENS5_IJNS4_1CILi2EEENSA_ILi1EEESC_EEEEENS5_IJNSA_ILi256EEENSA_ILi128EEENSA_ILi64EEEEEENS_12float_e4m3_tENS5_IJlSC_lEEESJ_SK_NS4_8TiledMMAINS4_8MMA_AtomIJNS4_10MMA_TraitsINS4_25SM100_MMA_F8F6F4_2x1SM_SSEJSJ_SJ_fSF_SG_NS4_17integral_constantINS4_4UMMA5MajorELSR_0EEESS_NSP_INSQ_7ScaleInELST_0EEESU_EEEEEENS4_6LayoutINS5_IJSC_SC_SC_EEENS5_IJNSA_ILi0EEESZ_SZ_EEEEENS5_IJNS4_10UnderscoreES12_S12_EEEEENS4_18SM100_TMA_2SM_LOADENS4_14ComposedLayoutINS4_7SwizzleILi2ELi4ELi3EEENS4_18smem_ptr_flag_bitsILi8EEENSX_INS5_IJNSA_ILi8EEESH_EEENS5_IJSH_SC_EEEEEEEvNS4_8identityES15_S1F_vS1G_EENS_8epilogue10collective18CollectiveEpilogueINS1I_23Sm100TmaWarpSpecializedILi2ELi2ELi64ELb0ELb0EEEJNS5_IJSG_SG_SH_EEENS5_IJNSX_ISG_SC_EENSX_ISH_SC_EEEEESJ_SK_SJ_SK_NS1I_6fusion15FusionCallbacksIS1M_NS1R_13LinCombEltActINS1I_6thread4GELUESJ_fSJ_fLNS_15FloatRoundStyleE2EEES1N_S1Q_JEEENS4_5SM1004TMEM4LOAD26SM100_TMEM_LOAD_32dp32b64xENS4_13SM90_TMA_LOADES1F_NS4_39AutoVectorizingCopyWithAssumedAlignmentILi128EEENS4_14SM90_TMA_STOREES1F_S25_S25_EEEvvEEEEvNT_6ParamsE,"ax",@progbits
	.align	128
.text._ZN7cutlass13device_kernelINS_4gemm6kernel13GemmUniversalIN4cute5tupleIJiiiiEEENS1_10collective13CollectiveMmaINS1_35MainloopSm100TmaUmmaWarpSpecializedILi16ELi2ELi4ENS5_IJNS4_1CILi2EEENSA_ILi1EEESC_EEEEENS5_IJNSA_ILi256EEENSA_ILi128EEENSA_ILi64EEEEEENS_12float_e4m3_tENS5_IJlSC_lEEESJ_SK_NS4_8TiledMMAINS4_8MMA_AtomIJNS4_10MMA_TraitsINS4_25SM100_MMA_F8F6F4_2x1SM_SSEJSJ_SJ_fSF_SG_NS4_17integral_constantINS4_4UMMA5MajorELSR_0EEESS_NSP_INSQ_7ScaleInELST_0EEESU_EEEEEENS4_6LayoutINS5_IJSC_SC_SC_EEENS5_IJNSA_ILi0EEESZ_SZ_EEEEENS5_IJNS4_10UnderscoreES12_S12_EEEEENS4_18SM100_TMA_2SM_LOADENS4_14ComposedLayoutINS4_7SwizzleILi2ELi4ELi3EEENS4_18smem_ptr_flag_bitsILi8EEENSX_INS5_IJNSA_ILi8EEESH_EEENS5_IJSH_SC_EEEEEEEvNS4_8identityES15_S1F_vS1G_EENS_8epilogue10collective18CollectiveEpilogueINS1I_23Sm100TmaWarpSpecializedILi2ELi2ELi64ELb0ELb0EEEJNS5_IJSG_SG_SH_EEENS5_IJNSX_ISG_SC_EENSX_ISH_SC_EEEEESJ_SK_SJ_SK_NS1I_6fusion15FusionCallbacksIS1M_NS1R_13LinCombEltActINS1I_6thread4GELUESJ_fSJ_fLNS_15FloatRoundStyleE2EEES1N_S1Q_JEEENS4_5SM1004TMEM4LOAD26SM100_TMEM_LOAD_32dp32b64xENS4_13SM90_TMA_LOADES1F_NS4_39AutoVectorizingCopyWithAssumedAlignmentILi128EEENS4_14SM90_TMA_STOREES1F_S25_S25_EEEvvEEEEvNT_6ParamsE:
        .type           _ZN7cutlass13device_kernelINS_4gemm6kernel13GemmUniversalIN4cute5tupleIJiiiiEEENS1_10collective13CollectiveMmaINS1_35MainloopSm100TmaUmmaWarpSpecializedILi16ELi2ELi4ENS5_IJNS4_1CILi2EEENSA_ILi1EEESC_EEEEENS5_IJNSA_ILi256EEENSA_ILi128EEENSA_ILi64EEEEEENS_12float_e4m3_tENS5_IJlSC_lEEESJ_SK_NS4_8TiledMMAINS4_8MMA_AtomIJNS4_10MMA_TraitsINS4_25SM100_MMA_F8F6F4_2x1SM_SSEJSJ_SJ_fSF_SG_NS4_17integral_constantINS4_4UMMA5MajorELSR_0EEESS_NSP_INSQ_7ScaleInELST_0EEESU_EEEEEENS4_6LayoutINS5_IJSC_SC_SC_EEENS5_IJNSA_ILi0EEESZ_SZ_EEEEENS5_IJNS4_10UnderscoreES12_S12_EEEEENS4_18SM100_TMA_2SM_LOADENS4_14ComposedLayoutINS4_7SwizzleILi2ELi4ELi3EEENS4_18smem_ptr_flag_bitsILi8EEENSX_INS5_IJNSA_ILi8EEESH_EEENS5_IJSH_SC_EEEEEEEvNS4_8identityES15_S1F_vS1G_EENS_8epilogue10collective18CollectiveEpilogueINS1I_23Sm100TmaWarpSpecializedILi2ELi2ELi64ELb0ELb0EEEJNS5_IJSG_SG_SH_EEENS5_IJNSX_ISG_SC_EENSX_ISH_SC_EEEEESJ_SK_SJ_SK_NS1I_6fusion15FusionCallbacksIS1M_NS1R_13LinCombEltActINS1I_6thread4GELUESJ_fSJ_fLNS_15FloatRoundStyleE2EEES1N_S1Q_JEEENS4_5SM1004TMEM4LOAD26SM100_TMEM_LOAD_32dp32b64xENS4_13SM90_TMA_LOADES1F_NS4_39AutoVectorizingCopyWithAssumedAlignmentILi128EEENS4_14SM90_TMA_STOREES1F_S25_S25_EEEvvEEEEvNT_6ParamsE,@function
        .size           _ZN7cutlass13device_kernelINS_4gemm6kernel13GemmUniversalIN4cute5tupleIJiiiiEEENS1_10collective13CollectiveMmaINS1_35MainloopSm100TmaUmmaWarpSpecializedILi16ELi2ELi4ENS5_IJNS4_1CILi2EEENSA_ILi1EEESC_EEEEENS5_IJNSA_ILi256EEENSA_ILi128EEENSA_ILi64EEEEEENS_12float_e4m3_tENS5_IJlSC_lEEESJ_SK_NS4_8TiledMMAINS4_8MMA_AtomIJNS4_10MMA_TraitsINS4_25SM100_MMA_F8F6F4_2x1SM_SSEJSJ_SJ_fSF_SG_NS4_17integral_constantINS4_4UMMA5MajorELSR_0EEESS_NSP_INSQ_7ScaleInELST_0EEESU_EEEEEENS4_6LayoutINS5_IJSC_SC_SC_EEENS5_IJNSA_ILi0EEESZ_SZ_EEEEENS5_IJNS4_10UnderscoreES12_S12_EEEEENS4_18SM100_TMA_2SM_LOADENS4_14ComposedLayoutINS4_7SwizzleILi2ELi4ELi3EEENS4_18smem_ptr_flag_bitsILi8EEENSX_INS5_IJNSA_ILi8EEESH_EEENS5_IJSH_SC_EEEEEEEvNS4_8identityES15_S1F_vS1G_EENS_8epilogue10collective18CollectiveEpilogueINS1I_23Sm100TmaWarpSpecializedILi2ELi2ELi64ELb0ELb0EEEJNS5_IJSG_SG_SH_EEENS5_IJNSX_ISG_SC_EENSX_ISH_SC_EEEEESJ_SK_SJ_SK_NS1I_6fusion15FusionCallbacksIS1M_NS1R_13LinCombEltActINS1I_6thread4GELUESJ_fSJ_fLNS_15FloatRoundStyleE2EEES1N_S1Q_JEEENS4_5SM1004TMEM4LOAD26SM100_TMEM_LOAD_32dp32b64xENS4_13SM90_TMA_LOADES1F_NS4_39AutoVectorizingCopyWithAssumedAlignmentILi128EEENS4_14SM90_TMA_STOREES1F_S25_S25_EEEvvEEEEvNT_6ParamsE,(.L_x_200 - _ZN7cutlass13device_kernelINS_4gemm6kernel13GemmUniversalIN4cute5tupleIJiiiiEEENS1_10collective13CollectiveMmaINS1_35MainloopSm100TmaUmmaWarpSpecializedILi16ELi2ELi4ENS5_IJNS4_1CILi2EEENSA_ILi1EEESC_EEEEENS5_IJNSA_ILi256EEENSA_ILi128EEENSA_ILi64EEEEEENS_12float_e4m3_tENS5_IJlSC_lEEESJ_SK_NS4_8TiledMMAINS4_8MMA_AtomIJNS4_10MMA_TraitsINS4_25SM100_MMA_F8F6F4_2x1SM_SSEJSJ_SJ_fSF_SG_NS4_17integral_constantINS4_4UMMA5MajorELSR_0EEESS_NSP_INSQ_7ScaleInELST_0EEESU_EEEEEENS4_6LayoutINS5_IJSC_SC_SC_EEENS5_IJNSA_ILi0EEESZ_SZ_EEEEENS5_IJNS4_10UnderscoreES12_S12_EEEEENS4_18SM100_TMA_2SM_LOADENS4_14ComposedLayoutINS4_7SwizzleILi2ELi4ELi3EEENS4_18smem_ptr_flag_bitsILi8EEENSX_INS5_IJNSA_ILi8EEESH_EEENS5_IJSH_SC_EEEEEEEvNS4_8identityES15_S1F_vS1G_EENS_8epilogue10collective18CollectiveEpilogueINS1I_23Sm100TmaWarpSpecializedILi2ELi2ELi64ELb0ELb0EEEJNS5_IJSG_SG_SH_EEENS5_IJNSX_ISG_SC_EENSX_ISH_SC_EEEEESJ_SK_SJ_SK_NS1I_6fusion15FusionCallbacksIS1M_NS1R_13LinCombEltActINS1I_6thread4GELUESJ_fSJ_fLNS_15FloatRoundStyleE2EEES1N_S1Q_JEEENS4_5SM1004TMEM4LOAD26SM100_TMEM_LOAD_32dp32b64xENS4_13SM90_TMA_LOADES1F_NS4_39AutoVectorizingCopyWithAssumedAlignmentILi128EEENS4_14SM90_TMA_STOREES1F_S25_S25_EEEvvEEEEvNT_6ParamsE)
        .other          _ZN7cutlass13device_kernelINS_4gemm6kernel13GemmUniversalIN4cute5tupleIJiiiiEEENS1_10collective13CollectiveMmaINS1_35MainloopSm100TmaUmmaWarpSpecializedILi16ELi2ELi4ENS5_IJNS4_1CILi2EEENSA_ILi1EEESC_EEEEENS5_IJNSA_ILi256EEENSA_ILi128EEENSA_ILi64EEEEEENS_12float_e4m3_tENS5_IJlSC_lEEESJ_SK_NS4_8TiledMMAINS4_8MMA_AtomIJNS4_10MMA_TraitsINS4_25SM100_MMA_F8F6F4_2x1SM_SSEJSJ_SJ_fSF_SG_NS4_17integral_constantINS4_4UMMA5MajorELSR_0EEESS_NSP_INSQ_7ScaleInELST_0EEESU_EEEEEENS4_6LayoutINS5_IJSC_SC_SC_EEENS5_IJNSA_ILi0EEESZ_SZ_EEEEENS5_IJNS4_10UnderscoreES12_S12_EEEEENS4_18SM100_TMA_2SM_LOADENS4_14ComposedLayoutINS4_7SwizzleILi2ELi4ELi3EEENS4_18smem_ptr_flag_bitsILi8EEENSX_INS5_IJNSA_ILi8EEESH_EEENS5_IJSH_SC_EEEEEEEvNS4_8identityES15_S1F_vS1G_EENS_8epilogue10collective18CollectiveEpilogueINS1I_23Sm100TmaWarpSpecializedILi2ELi2ELi64ELb0ELb0EEEJNS5_IJSG_SG_SH_EEENS5_IJNSX_ISG_SC_EENSX_ISH_SC_EEEEESJ_SK_SJ_SK_NS1I_6fusion15FusionCallbacksIS1M_NS1R_13LinCombEltActINS1I_6thread4GELUESJ_fSJ_fLNS_15FloatRoundStyleE2EEES1N_S1Q_JEEENS4_5SM1004TMEM4LOAD26SM100_TMEM_LOAD_32dp32b64xENS4_13SM90_TMA_LOADES1F_NS4_39AutoVectorizingCopyWithAssumedAlignmentILi128EEENS4_14SM90_TMA_STOREES1F_S25_S25_EEEvvEEEEvNT_6ParamsE,@"STO_CUDA_ENTRY STV_DEFAULT"
_ZN7cutlass13device_kernelINS_4gemm6kernel13GemmUniversalIN4cute5tupleIJiiiiEEENS1_10collective13CollectiveMmaINS1_35MainloopSm100TmaUmmaWarpSpecializedILi16ELi2ELi4ENS5_IJNS4_1CILi2EEENSA_ILi1EEESC_EEEEENS5_IJNSA_ILi256EEENSA_ILi128EEENSA_ILi64EEEEEENS_12float_e4m3_tENS5_IJlSC_lEEESJ_SK_NS4_8TiledMMAINS4_8MMA_AtomIJNS4_10MMA_TraitsINS4_25SM100_MMA_F8F6F4_2x1SM_SSEJSJ_SJ_fSF_SG_NS4_17integral_constantINS4_4UMMA5MajorELSR_0EEESS_NSP_INSQ_7ScaleInELST_0EEESU_EEEEEENS4_6LayoutINS5_IJSC_SC_SC_EEENS5_IJNSA_ILi0EEESZ_SZ_EEEEENS5_IJNS4_10UnderscoreES12_S12_EEEEENS4_18SM100_TMA_2SM_LOADENS4_14ComposedLayoutINS4_7SwizzleILi2ELi4ELi3EEENS4_18smem_ptr_flag_bitsILi8EEENSX_INS5_IJNSA_ILi8EEESH_EEENS5_IJSH_SC_EEEEEEEvNS4_8identityES15_S1F_vS1G_EENS_8epilogue10collective18CollectiveEpilogueINS1I_23Sm100TmaWarpSpecializedILi2ELi2ELi64ELb0ELb0EEEJNS5_IJSG_SG_SH_EEENS5_IJNSX_ISG_SC_EENSX_ISH_SC_EEEEESJ_SK_SJ_SK_NS1I_6fusion15FusionCallbacksIS1M_NS1R_13LinCombEltActINS1I_6thread4GELUESJ_fSJ_fLNS_15FloatRoundStyleE2EEES1N_S1Q_JEEENS4_5SM1004TMEM4LOAD26SM100_TMEM_LOAD_32dp32b64xENS4_13SM90_TMA_LOADES1F_NS4_39AutoVectorizingCopyWithAssumedAlignmentILi128EEENS4_14SM90_TMA_STOREES1F_S25_S25_EEEvvEEEEvNT_6ParamsE:
[----:B------:R-:W1:Y:S01]  /*0000*/  LDC R1, c[0x0][0x37c] ;  /* 0x0000df00ff017b82 */ /* 0x000e620000000800 */
[----:B------:R-:W2:Y:S01]  /*0010*/  S2R R173, SR_TID.X ;  /* 0x0000000000ad7919 */ /* 0x000ea20000002100 */
[----:B------:R-:W3:Y:S06]  /*0020*/  LDCU.64 UR8, c[0x0][0x890] ;  /* 0x00011200ff0877ac */ /* 0x000eec0008000a00 */
[----:B------:R-:W4:Y:S01]  /*0030*/  S2UR UR37, SR_CgaCtaId ;  /* 0x00000000002579c3 */ /* 0x000f220000008800 */
[----:B------:R-:W-:Y:S02]  /*0040*/  PRMT R141, RZ, 0x7610, R141 ;  /* 0x00007610ff8d7816 */ /* 0x000fe4000000008d */
[----:B------:R-:W-:Y:S01]  /*0050*/  ELECT P0, URZ, PT ;  /* 0x0000000000ff782f */ /* 0x000fe20003800000 */
[----:B------:R-:W1:Y:S01]  /*0060*/  LDCU.64 UR38, c[0x0][0x358] ;  /* 0x00006b00ff2677ac */ /* 0x000e620008000a00 */
[----:B---3--:R-:W-:-:S04]  /*0070*/  UISETP.NE.U32.AND UP2, UPT, UR8, URZ, UPT ;  /* 0x000000ff0800728c */ /* 0x008fc8000bf45070 */
[----:B------:R-:W-:Y:S02]  /*0080*/  UISETP.NE.AND.EX UP2, UPT, UR9, URZ, UPT, UP2 ;  /* 0x000000ff0900728c */ /* 0x000fe4000bf45320 */
[----:B----4-:R-:W-:Y:S02]  /*0090*/  ULOP3.LUT UR5, UR37, 0x1, URZ, 0xc0, !UPT ;  /* 0x0000000125057892 */ /* 0x010fe4000f8ec0ff */
[----:B------:R-:W-:Y:S01]  /*00a0*/  ULOP3.LUT UR4, UR37, 0x1, URZ, 0x3c, !UPT ;  /* 0x0000000125047892 */ /* 0x000fe2000f8e3cff */
[----:B--2---:R-:W-:-:S05]  /*00b0*/  SHF.R.U32.HI R179, RZ, 0x5, R173 ;  /* 0x00000005ffb37819 */ /* 0x004fca00000116ad */
[----:B------:R-:W2:Y:S02]  /*00c0*/  SHFL.IDX PT, R0, R179, RZ, 0x1f ;  /* 0x00001fffb3007589 */ /* 0x000ea400000e0000 */
[----:B--2---:R-:W-:Y:S01]  /*00d0*/  R2UR UR10, R0 ;  /* 0x00000000000a72ca */ /* 0x004fe200000e0000 */
[----:B-1----:R-:W-:Y:S05]  /*00e0*/  BRA.U UP2, `(.L_x_0) ;  /* 0x00000001022c7547 */ /* 0x002fea000b800000 */
[----:B------:R-:W1:Y:S02]  /*00f0*/  LDCU.64 UR6, c[0x0][0x888] ;  /* 0x00011100ff0677ac */ /* 0x000e640008000a00 */
[----:B-1----:R-:W-:-:S04]  /*0100*/  UISETP.NE.U32.AND UP0, UPT, UR6, URZ, UPT ;  /* 0x000000ff0600728c */ /* 0x002fc8000bf05070 */
[----:B------:R-:W-:-:S09]  /*0110*/  UISETP.NE.AND.EX UP0, UPT, UR7, URZ, UPT, UP0 ;  /* 0x000000ff0700728c */ /* 0x000fd2000bf05300 */
[----:B------:R-:W-:Y:S05]  /*0120*/  BRA.U !UP0, `(.L_x_1) ;  /* 0x0000000108107547 */ /* 0x000fea000b800000 */
[----:B------:R-:W1:Y:S02]  /*0130*/  LDC.64 R2, c[0x0][0x888] ;  /* 0x00022200ff027b82 */ /* 0x000e640000000a00 */
[----:B-1----:R1:W5:Y:S01]  /*0140*/  LDG.E R95, desc[UR38][R2.64] ;  /* 0x00000026025f7981 */ /* 0x002362000c1e1900 */
[----:B------:R-:W-:Y:S01]  /*0150*/  HFMA2 R141, -RZ, RZ, 0, 5.9604644775390625e-08 ;  /* 0x00000001ff8d7431 */ /* 0x000fe200000001ff */
[----:B------:R-:W-:Y:S05]  /*0160*/  BRA `(.L_x_0) ;  /* 0x00000000000c7947 */ /* 0x000fea0003800000 */
.L_x_1:
[----:B------:R-:W1:Y:S01]  /*0170*/  LDCU UR6, c[0x0][0x880] ;  /* 0x00011000ff0677ac */ /* 0x000e620008000800 */
[----:B------:R-:W-:Y:S01]  /*0180*/  HFMA2 R141, -RZ, RZ, 0, 5.9604644775390625e-08 ;  /* 0x00000001ff8d7431 */ /* 0x000fe200000001ff */
[----:B-1----:R-:W-:-:S07]  /*0190*/  MOV R95, UR6 ;  /* 0x00000006005f7c02 */ /* 0x002fce0008000f00 */
.L_x_0:
[----:B------:R-:W2:Y:S02]  /*01a0*/  LDCU.64 UR6, c[0x0][0x8b0] ;  /* 0x00011600ff0677ac */ /* 0x000ea40008000a00 */
[----:B--2---:R-:W-:-:S04]  /*01b0*/  UISETP.NE.U32.AND UP0, UPT, UR6, URZ, UPT ;  /* 0x000000ff0600728c */ /* 0x004fc8000bf05070 */
[----:B------:R-:W-:-:S09]  /*01c0*/  UISETP.NE.AND.EX UP0, UPT, UR7, URZ, UPT, UP0 ;  /* 0x000000ff0700728c */ /* 0x000fd2000bf05300 */
[----:B------:R-:W-:Y:S05]  /*01d0*/  BRA.U UP0, `(.L_x_2) ;  /* 0x0000000100247547 */ /* 0x000fea000b800000 */
[----:B------:R-:W2:Y:S02]  /*01e0*/  LDCU.64 UR6, c[0x0][0x8a8] ;  /* 0x00011500ff0677ac */ /* 0x000ea40008000a00 */
[----:B--2---:R-:W-:-:S04]  /*01f0*/  UISETP.NE.U32.AND UP0, UPT, UR6, URZ, UPT ;  /* 0x000000ff0600728c */ /* 0x004fc8000bf05070 */
[----:B------:R-:W-:-:S09]  /*0200*/  UISETP.NE.AND.EX UP0, UPT, UR7, URZ, UPT, UP0 ;  /* 0x000000ff0700728c */ /* 0x000fd2000bf05300 */
[----:B------:R-:W-:Y:S05]  /*0210*/  BRA.U !UP0, `(.L_x_3) ;  /* 0x00000001080c7547 */ /* 0x000fea000b800000 */
[----:B-1----:R-:W1:Y:S02]  /*0220*/  LDC.64 R2, c[0x0][0x8a8] ;  /* 0x00022a00ff027b82 */ /* 0x002e640000000a00 */
[----:B-1----:R2:W5:Y:S01]  /*0230*/  LDG.E R77, desc[UR38][R2.64] ;  /* 0x00000026024d7981 */ /* 0x002562000c1e1900 */
[----:B------:R-:W-:Y:S05]  /*0240*/  BRA `(.L_x_2) ;  /* 0x0000000000087947 */ /* 0x000fea0003800000 */
.L_x_3:
[----:B------:R-:W2:Y:S02]  /*0250*/  LDCU UR6, c[0x0][0x8a0] ;  /* 0x00011400ff0677ac */ /* 0x000ea40008000800 */
[----:B--2---:R-:W-:Y:S02]  /*0260*/  MOV R77, UR6 ;  /* 0x00000006004d7c02 */ /* 0x004fe40008000f00 */
.L_x_2:
[----:B------:R-:W-:Y:S01]  /*0270*/  IMAD.U32 R0, RZ, RZ, UR10 ;  /* 0x0000000aff007e24 */ /* 0x000fe2000f8e00ff */
[----:B------:R-:W-:Y:S04]  /*0280*/  BSSY.RECONVERGENT B0, `(.L_x_4) ;  /* 0x000000c000007945 */ /* 0x000fe80003800200 */
[C---:B------:R-:W-:Y:S02]  /*0290*/  ISETP.NE.OR P2, PT, R0.reuse, 0x1, !P0 ;  /* 0x000000010000780c */ /* 0x040fe40004745670 */
[----:B------:R-:W-:-:S11]  /*02a0*/  ISETP.NE.OR P1, PT, R0, 0x3, !P0 ;  /* 0x000000030000780c */ /* 0x000fd60004725670 */
[----:B------:R-:W-:Y:S05]  /*02b0*/  @P2 BRA `(.L_x_5) ;  /* 0x0000000000202947 */ /* 0x000fea0003800000 */
[----:B------:R-:W3:Y:S02]  /*02c0*/  LDCU.64 UR6, c[0x0][0x348] ;  /* 0x00006900ff0677ac */ /* 0x000ee40008000a00 */
[----:B---3--:R-:W-:Y:S02]  /*02d0*/  UIADD3 UR12, UP1, UPT, UR6, 0x80, URZ ;  /* 0x00000080060c7890 */ /* 0x008fe4000ff3e0ff */
[----:B------:R-:W-:Y:S02]  /*02e0*/  UIADD3 UR6, UP0, UPT, UR6, 0x180, URZ ;  /* 0x0000018006067890 */ /* 0x000fe4000ff1e0ff */
[----:B------:R-:W-:Y:S02]  /*02f0*/  UIADD3.X UR13, UPT, UPT, URZ, UR7, URZ, UP1, !UPT ;  /* 0x00000007ff0d7290 */ /* 0x000fe40008ffe4ff */
[----:B------:R-:W-:-:S07]  /*0300*/  UIADD3.X UR7, UPT, UPT, URZ, UR7, URZ, UP0, !UPT ;  /* 0x00000007ff077290 */ /* 0x000fce00087fe4ff */
[----:B------:R3:W-:Y:S02]  /*0310*/  UTMACCTL.PF [UR12] ;  /* 0x000000000c0079b9 */ /* 0x0007e40008040000 */
[----:B------:R3:W-:Y:S02]  /*0320*/  UTMACCTL.PF [UR6] ;  /* 0x00000000060079b9 */ /* 0x0007e40008040000 */
[----:B---3--:R-:W-:Y:S01]  /*0330*/  NOP ;  /* 0x0000000000007918 */ /* 0x008fe20000000000 */
.L_x_5:
[----:B------:R-:W-:Y:S05]  /*0340*/  BSYNC.RECONVERGENT B0 ;  /* 0x0000000000007941 */ /* 0x000fea0003800200 */
.L_x_4:
[----:B------:R-:W-:Y:S04]  /*0350*/  BSSY.RECONVERGENT B0, `(.L_x_6) ;  /* 0x000000a000007945 */ /* 0x000fe80003800200 */
        /* <DEDUP_REMOVED lines=9> */
.L_x_7:
[----:B------:R-:W-:Y:S05]  /*03f0*/  BSYNC.RECONVERGENT B0 ;  /* 0x0000000000007941 */ /* 0x000fea0003800200 */
.L_x_6:
[----:B------:R-:W3:Y:S01]  /*0400*/  LDCU.64 UR6, c[0x0][0x888] ;  /* 0x00011100ff0677ac */ /* 0x000ee20008000a00 */
[----:B------:R-:W-:Y:S02]  /*0410*/  UISETP.EQ.U32.AND UP1, UPT, UR8, URZ, UPT ;  /* 0x000000ff0800728c */ /* 0x000fe4000bf22070 */
[----:B------:R-:W-:Y:S02]  /*0420*/  UPLOP3.LUT UP5, UPT, UPT, UPT, UPT, 0x40, 0x4 ;  /* 0x000000000004789c */ /* 0x000fe40003fae870 */
[----:B---3--:R-:W-:-:S04]  /*0430*/  UISETP.NE.U32.AND UP0, UPT, UR6, URZ, UPT ;  /* 0x000000ff0600728c */ /* 0x008fc8000bf05070 */
[----:B------:R-:W-:-:S04]  /*0440*/  UISETP.NE.AND.EX UP0, UPT, UR7, URZ, UPT, UP0 ;  /* 0x000000ff0700728c */ /* 0x000fc8000bf05300 */
[----:B------:R-:W-:-:S04]  /*0450*/  UISETP.EQ.OR.EX UP3, UPT, UR9, URZ, !UP0, UP1 ;  /* 0x000000ff0900728c */ /* 0x000fc8000c762710 */
[----:B------:R-:W-:-:S05]  /*0460*/  UP2UR UR44, UPR, URZ, 0x8 ;  /* 0x00000008ff2c7883 */ /* 0x000fca0008000000 */
[----:B------:R-:W-:Y:S07]  /*0470*/  BRA.U !UP3, `(.L_x_8) ;  /* 0x000000010b147547 */ /* 0x000fee000b800000 */
[----:B------:R-:W-:Y:S01]  /*0480*/  PLOP3.LUT P2, PT, PT, PT, UP2, 0x80, 0x8 ;  /* 0x000000000008781c */ /* 0x000fe20003f4f028 */
[----:B------:R-:W-:-:S12]  /*0490*/  UPLOP3.LUT UP5, UPT, UPT, UPT, UP0, 0x40, 0x4 ;  /* 0x000000000004789c */ /* 0x000fd80003fae800 */
[----:B-----5:R-:W-:-:S13]  /*04a0*/  @!P2 FSETP.EQ.AND P1, PT, R95, RZ, PT ;  /* 0x000000ff5f00a20b */ /* 0x020fda0003f22000 */
[----:B------:R-:W-:Y:S01]  /*04b0*/  @!P2 VOTEU.ANY UP1, P1 ;  /* 0x0000000000ffa886 */ /* 0x000fe20000820100 */
[----:B------:R-:W-:-:S11]  /*04c0*/  @!UP2 UPLOP3.LUT UP5, UPT, UPT, UPT, UP1, 0x80, 0x8 ;  /* 0x000000000008a89c */ /* 0x000fd60003faf010 */
.L_x_8:
[----:B------:R-:W3:Y:S01]  /*04d0*/  SHFL.IDX PT, R0, R179, RZ, 0x1f ;  /* 0x00001fffb3007589 */ /* 0x000ee200000e0000 */
[----:B------:R-:W-:-:S04]  /*04e0*/  UISETP.NE.AND UP1, UPT, UR10, 0x2, UPT ;  /* 0x000000020a00788c */ /* 0x000fc8000bf25270 */
[----:B------:R-:W-:Y:S02]  /*04f0*/  UISETP.EQ.AND UP2, UPT, UR5, URZ, !UP1 ;  /* 0x000000ff0500728c */ /* 0x000fe4000cf42270 */
[----:B------:R-:W-:-:S04]  /*0500*/  USEL UR7, URZ, 0x1, UP1 ;  /* 0x00000001ff077887 */ /* 0x000fc80008800000 */
[----:B------:R-:W-:Y:S02]  /*0510*/  PLOP3.LUT P5, PT, P0, PT, UP2, 0x80, 0x8 ;  /* 0x000000000008781c */ /* 0x000fe400007af028 */
[----:B---3--:R-:W-:-:S13]  /*0520*/  ISETP.NE.AND P1, PT, R0, RZ, PT ;  /* 0x000000ff0000720c */ /* 0x008fda0003f25270 */
[----:B------:R-:W-:Y:S05]  /*0530*/  @P1 BRA `(.L_x_9) ;  /* 0x0000000000b01947 */ /* 0x000fea0003800000 */
[----:B------:R-:W-:Y:S01]  /*0540*/  ELECT P1, URZ, PT ;  /* 0x0000000000ff782f */ /* 0x000fe20003820000 */
[----:B------:R-:W-:-:S12]  /*0550*/  BSSY.RECONVERGENT B0, `(.L_x_9) ;  /* 0x000002a000007945 */ /* 0x000fd80003800200 */
[----:B------:R-:W-:Y:S05]  /*0560*/  @!P1 BRA `(.L_x_10) ;  /* 0x0000000000a09947 */ /* 0x000fea0003800000 */
[----:B------:R-:W-:Y:S01]  /*0570*/  UMOV UR8, 0x400 ;  /* 0x0000040000087882 */ /* 0x000fe20000000000 */
[----:B------:R-:W-:Y:S01]  /*0580*/  UMOV UR6, 0x1 ;  /* 0x0000000100067882 */ /* 0x000fe20000000000 */
[----:B------:R-:W-:Y:S02]  /*0590*/  ULEA UR8, UR37, UR8, 0x18 ;  /* 0x0000000825087291 */ /* 0x000fe4000f8ec0ff */
[----:B------:R-:W-:-:S04]  /*05a0*/  UIADD3 UR12, UPT, UPT, -UR6, 0x100000, URZ ;  /* 0x00100000060c7890 */ /* 0x000fc8000fffe1ff */
[----:B------:R-:W-:Y:S02]  /*05b0*/  USHF.L.U32 UR13, UR12, 0xb, URZ ;  /* 0x0000000b0c0d7899 */ /* 0x000fe400080006ff */
[----:B------:R-:W-:Y:S01]  /*05c0*/  USHF.L.U32 UR12, UR12, 0x1, URZ ;  /* 0x000000010c0c7899 */ /* 0x000fe200080006ff */
[----:B------:R-:W3:Y:S11]  /*05d0*/  FENCE.VIEW.ASYNC.S ;  /* 0x00000000000073c6 */ /* 0x000ef60000000000 */
[----:B---3--:R3:W4:Y:S01]  /*05e0*/  SYNCS.EXCH.64 URZ, [UR8], UR12 ;  /* 0x0000000c08ff75b2 */ /* 0x0087220008000100 */
[----:B------:R3:W1:Y:S01]  /*05f0*/  SYNCS.EXCH.64 URZ, [UR8+0x80], UR12 ;  /* 0x0000800c08ff75b2 */ /* 0x0006620008000100 */
        /* <DEDUP_REMOVED lines=29> */
[----:B------:R3:W1:Y:S02]  /*07d0*/  SYNCS.EXCH.64 URZ, [UR8+0xf8], UR12 ;  /* 0x0000f80c08ff75b2 */ /* 0x0006640008000100 */
[----:B---34-:R-:W-:Y:S01]  /*07e0*/  NOP ;  /* 0x0000000000007918 */ /* 0x018fe20000000000 */
.L_x_10:
[----:B------:R-:W-:Y:S05]  /*07f0*/  BSYNC.RECONVERGENT B0 ;  /* 0x0000000000007941 */ /* 0x000fea0003800200 */
.L_x_9:
[----:B------:R-:W3:Y:S01]  /*0800*/  SHFL.IDX PT, R0, R179, RZ, 0x1f ;  /* 0x00001fffb3007589 */ /* 0x000ee200000e0000 */
[----:B------:R-:W-:Y:S01]  /*0810*/  NOP ;  /* 0x0000000000007918 */ /* 0x000fe20000000000 */
[----:B---3--:R-:W-:-:S13]  /*0820*/  ISETP.NE.AND P1, PT, R0, 0x1, PT ;  /* 0x000000010000780c */ /* 0x008fda0003f25270 */
[----:B------:R-:W-:Y:S05]  /*0830*/  @P1 BRA `(.L_x_11) ;  /* 0x0000000000441947 */ /* 0x000fea0003800000 */
[----:B------:R-:W-:Y:S01]  /*0840*/  UMOV UR9, 0x400 ;  /* 0x0000040000097882 */ /* 0x000fe20000000000 */
[----:B------:R-:W-:Y:S01]  /*0850*/  UMOV UR8, 0x20 ;  /* 0x0000002000087882 */ /* 0x000fe20000000000 */
[----:B------:R-:W-:Y:S01]  /*0860*/  UMOV UR6, 0x80 ;  /* 0x0000008000067882 */ /* 0x000fe20000000000 */
[----:B------:R-:W-:Y:S02]  /*0870*/  ULEA UR9, UR37, UR9, 0x18 ;  /* 0x0000000925097291 */ /* 0x000fe4000f8ec0ff */
[----:B------:R-:W-:-:S04]  /*0880*/  UIADD3 UR12, UPT, UPT, -UR8, 0x100000, URZ ;  /* 0x00100000080c7890 */ /* 0x000fc8000fffe1ff */
[----:B------:R-:W-:Y:S02]  /*0890*/  USHF.L.U32 UR13, UR12, 0xb, URZ ;  /* 0x0000000b0c0d7899 */ /* 0x000fe400080006ff */
[----:B------:R-:W-:Y:S02]  /*08a0*/  USHF.L.U32 UR12, UR12, 0x1, URZ ;  /* 0x000000010c0c7899 */ /* 0x000fe400080006ff */
[----:B------:R-:W-:-:S04]  /*08b0*/  UIADD3 UR14, UPT, UPT, -UR6, 0x100000, URZ ;  /* 0x00100000060e7890 */ /* 0x000fc8000fffe1ff */
[----:B------:R-:W-:Y:S02]  /*08c0*/  USHF.L.U32 UR15, UR14, 0xb, URZ ;  /* 0x0000000b0e0f7899 */ /* 0x000fe400080006ff */
[----:B------:R-:W-:Y:S01]  /*08d0*/  USHF.L.U32 UR14, UR14, 0x1, URZ ;  /* 0x000000010e0e7899 */ /* 0x000fe200080006ff */
[----:B------:R-:W-:Y:S01]  /*08e0*/  ELECT P1, URZ, PT ;  /* 0x0000000000ff782f */ /* 0x000fe20003820000 */
[----:B------:R-:W3:Y:S02]  /*08f0*/  FENCE.VIEW.ASYNC.S ;  /* 0x00000000000073c6 */ /* 0x000ee40000000000 */
[----:B---3--:R3:W4:Y:S08]  /*0900*/  SYNCS.EXCH.64 URZ, [UR9+0x100], UR12 ;  /* 0x0001000c09ff75b2 */ /* 0x0087300008000100 */
[----:B------:R3:W1:Y:S01]  /*0910*/  SYNCS.EXCH.64 URZ, [UR9+0x110], UR14 ;  /* 0x0001100e09ff75b2 */ /* 0x0006620008000100 */
[----:B------:R3:W1:Y:S01]  /*0920*/  SYNCS.EXCH.64 URZ, [UR9+0x108], UR12 ;  /* 0x0001080c09ff75b2 */ /* 0x0006620008000100 */
[----:B------:R3:W1:Y:S01]  /*0930*/  SYNCS.EXCH.64 URZ, [UR9+0x118], UR14 ;  /* 0x0001180e09ff75b2 */ /* 0x0006620008000100 */
[----:B------:R-:W-:Y:S01]  /*0940*/  NOP ;  /* 0x0000000000007918 */ /* 0x000fe20000000000 */
.L_x_11:
[----:B------:R-:W2:Y:S01]  /*0950*/  SHFL.IDX PT, R0, R179, RZ, 0x1f ;  /* 0x00001fffb3007589 */ /* 0x000ea200000e0000 */
[----:B------:R-:W-:Y:S01]  /*0960*/  NOP ;  /* 0x0000000000007918 */ /* 0x000fe20000000000 */
[----:B--2---:R-:W-:-:S13]  /*0970*/  ISETP.NE.AND P1, PT, R0, 0x3, PT ;  /* 0x000000030000780c */ /* 0x004fda0003f25270 */
[----:B------:R-:W-:Y:S05]  /*0980*/  @P1 BRA `(.L_x_12) ;  /* 0x00000000002c1947 */ /* 0x000fea0003800000 */
[----:B------:R-:W-:Y:S01]  /*0990*/  UMOV UR8, 0x400 ;  /* 0x0000040000087882 */ /* 0x000fe20000000000 */
[----:B------:R-:W-:Y:S01]  /*09a0*/  UMOV UR6, 0x20 ;  /* 0x0000002000067882 */ /* 0x000fe20000000000 */
[----:B------:R-:W-:Y:S02]  /*09b0*/  ULEA UR8, UR37, UR8, 0x18 ;  /* 0x0000000825087291 */ /* 0x000fe4000f8ec0ff */
[----:B---3--:R-:W-:-:S04]  /*09c0*/  UIADD3 UR12, UPT, UPT, -UR6, 0x100000, URZ ;  /* 0x00100000060c7890 */ /* 0x008fc8000fffe1ff */
[----:B------:R-:W-:Y:S02]  /*09d0*/  USHF.L.U32 UR13, UR12, 0xb, URZ ;  /* 0x0000000b0c0d7899 */ /* 0x000fe400080006ff */
[----:B------:R-:W-:Y:S01]  /*09e0*/  USHF.L.U32 UR12, UR12, 0x1, URZ ;  /* 0x000000010c0c7899 */ /* 0x000fe200080006ff */
[----:B------:R-:W-:Y:S01]  /*09f0*/  ELECT P1, URZ, PT ;  /* 0x0000000000ff782f */ /* 0x000fe20003820000 */
[----:B------:R-:W2:Y:S10]  /*0a00*/  FENCE.VIEW.ASYNC.S ;  /* 0x00000000000073c6 */ /* 0x000eb40000000000 */
[----:B--2---:R2:W3:Y:S01]  /*0a10*/  SYNCS.EXCH.64 URZ, [UR8+0x120], UR12 ;  /* 0x0001200c08ff75b2 */ /* 0x0044e20008000100 */
[----:B------:R2:W1:Y:S01]  /*0a20*/  SYNCS.EXCH.64 URZ, [UR8+0x128], UR12 ;  /* 0x0001280c08ff75b2 */ /* 0x0004620008000100 */
[----:B------:R-:W-:Y:S01]  /*0a30*/  NOP ;  /* 0x0000000000007918 */ /* 0x000fe20000000000 */
.L_x_12:
[----:B------:R-:W4:Y:S01]  /*0a40*/  SHFL.IDX PT, R0, R179, RZ, 0x1f ;  /* 0x00001fffb3007589 */ /* 0x000f2200000e0000 */
[----:B------:R-:W-:Y:S01]  /*0a50*/  NOP ;  /* 0x0000000000007918 */ /* 0x000fe20000000000 */
[----:B----4-:R-:W-:-:S13]  /*0a60*/  ISETP.NE.AND P1, PT, R0, 0x4, PT ;  /* 0x000000040000780c */ /* 0x010fda0003f25270 */
[----:B------:R-:W-:Y:S05]  /*0a70*/  @P1 BRA `(.L_x_13) ;  /* 0x0000000000481947 */ /* 0x000fea0003800000 */
[----:B---3--:R-:W-:Y:S01]  /*0a80*/  UMOV UR9, 0x1a0 ;  /* 0x000001a000097882 */ /* 0x008fe20000000000 */
[----:B--2---:R-:W-:Y:S01]  /*0a90*/  UMOV UR8, 0x400 ;  /* 0x0000040000087882 */ /* 0x004fe20000000000 */
[----:B------:R-:W-:Y:S01]  /*0aa0*/  USEL UR9, UR9, 0x1e0, UP5 ;  /* 0x000001e009097887 */ /* 0x000fe2000a800000 */
        /* <DEDUP_REMOVED lines=9> */
[----:B------:R-:W2:Y:S02]  /*0b40*/  FENCE.VIEW.ASYNC.S ;  /* 0x00000000000073c6 */ /* 0x000ea40000000000 */
[----:B--2---:R4:W2:Y:S08]  /*0b50*/  SYNCS.EXCH.64 URZ, [UR8+0x130], UR12 ;  /* 0x0001300c08ff75b2 */ /* 0x0048b00008000100 */
[----:B------:R4:W3:Y:S01]  /*0b60*/  SYNCS.EXCH.64 URZ, [UR8+0x140], UR14 ;  /* 0x0001400e08ff75b2 */ /* 0x0008e20008000100 */
[----:B------:R4:W1:Y:S01]  /*0b70*/  SYNCS.EXCH.64 URZ, [UR8+0x138], UR12 ;  /* 0x0001380c08ff75b2 */ /* 0x0008620008000100 */
[----:B------:R4:W1:Y:S02]  /*0b80*/  SYNCS.EXCH.64 URZ, [UR8+0x148], UR14 ;  /* 0x0001480e08ff75b2 */ /* 0x0008640008000100 */
[----:B----4-:R-:W-:Y:S01]  /*0b90*/  NOP ;  /* 0x0000000000007918 */ /* 0x010fe20000000000 */
.L_x_13:
[----:B------:R-:W4:Y:S01]  /*0ba0*/  SHFL.IDX PT, R0, R179, RZ, 0x1f ;  /* 0x00001fffb3007589 */ /* 0x000f2200000e0000 */
[----:B------:R-:W-:Y:S01]  /*0bb0*/  NOP ;  /* 0x0000000000007918 */ /* 0x000fe20000000000 */
[----:B----4-:R-:W-:-:S13]  /*0bc0*/  ISETP.NE.AND P1, PT, R0, 0x5, PT ;  /* 0x000000050000780c */ /* 0x010fda0003f25270 */
[----:B------:R-:W-:Y:S05]  /*0bd0*/  @P1 BRA `(.L_x_14) ;  /* 0x0000000000541947 */ /* 0x000fea0003800000 */
[----:B---3--:R-:W-:Y:S01]  /*0be0*/  UMOV UR9, 0x400 ;  /* 0x0000040000097882 */ /* 0x008fe20000000000 */
[----:B--2---:R-:W-:Y:S01]  /*0bf0*/  UMOV UR8, 0x1 ;  /* 0x0000000100087882 */ /* 0x004fe20000000000 */
        /* <DEDUP_REMOVED lines=13> */
[----:B------:R4:W1:Y:S01]  /*0cd0*/  SYNCS.EXCH.64 URZ, [UR9+0x178], UR14 ;  /* 0x0001780e09ff75b2 */ /* 0x0008620008000100 */
[----:B------:R4:W1:Y:S01]  /*0ce0*/  SYNCS.EXCH.64 URZ, [UR9+0x160], UR12 ;  /* 0x0001600c09ff75b2 */ /* 0x0008620008000100 */
[----:B------:R4:W1:Y:S01]  /*0cf0*/  SYNCS.EXCH.64 URZ, [UR9+0x180], UR14 ;  /* 0x0001800e09ff75b2 */ /* 0x0008620008000100 */
[----:B------:R4:W1:Y:S01]  /*0d00*/  SYNCS.EXCH.64 URZ, [UR9+0x168], UR12 ;  /* 0x0001680c09ff75b2 */ /* 0x0008620008000100 */
[----:B------:R4:W1:Y:S02]  /*0d10*/  SYNCS.EXCH.64 URZ, [UR9+0x188], UR14 ;  /* 0x0001880e09ff75b2 */ /* 0x0008640008000100 */
[----:B----4-:R-:W-:Y:S01]  /*0d20*/  NOP ;  /* 0x0000000000007918 */ /* 0x010fe20000000000 */
.L_x_14:
[----:B------:R-:W4:Y:S01]  /*0d30*/  SHFL.IDX PT, R0, R179, RZ, 0x1f ;  /* 0x00001fffb3007589 */ /* 0x000f2200000e0000 */
[----:B------:R-:W-:Y:S01]  /*0d40*/  ISETP.NE.OR P0, PT, RZ, UR10, !P0 ;  /* 0x0000000aff007c0c */ /* 0x000fe2000c705670 */
[----:B------:R-:W-:Y:S01]  /*0d50*/  NOP ;  /* 0x0000000000007918 */ /* 0x000fe20000000000 */
[----:B----4-:R-:W-:-:S13]  /*0d60*/  ISETP.NE.AND P1, PT, R0, 0x3, PT ;  /* 0x000000030000780c */ /* 0x010fda0003f25270 */
[----:B------:R-:W-:Y:S05]  /*0d70*/  @P1 BRA `(.L_x_15) ;  /* 0x0000000000341947 */ /* 0x000fea0003800000 */
[----:B--2---:R-:W-:Y:S01]  /*0d80*/  UMOV UR8, 0x400 ;  /* 0x0000040000087882 */ /* 0x004fe20000000000 */
[----:B------:R-:W-:Y:S01]  /*0d90*/  UMOV UR6, 0x20 ;  /* 0x0000002000067882 */ /* 0x000fe20000000000 */
[----:B------:R-:W-:Y:S02]  /*0da0*/  ULEA UR8, UR37, UR8, 0x18 ;  /* 0x0000000825087291 */ /* 0x000fe4000f8ec0ff */
[----:B---3--:R-:W-:-:S04]  /*0db0*/  UIADD3 UR12, UPT, UPT, -UR6, 0x100000, URZ ;  /* 0x00100000060c7890 */ /* 0x008fc8000fffe1ff */
[----:B------:R-:W-:Y:S02]  /*0dc0*/  USHF.L.U32 UR13, UR12, 0xb, URZ ;  /* 0x0000000b0c0d7899 */ /* 0x000fe400080006ff */
[----:B------:R-:W-:Y:S01]  /*0dd0*/  USHF.L.U32 UR12, UR12, 0x1, URZ ;  /* 0x000000010c0c7899 */ /* 0x000fe200080006ff */
[----:B------:R-:W-:Y:S01]  /*0de0*/  ELECT P1, URZ, PT ;  /* 0x0000000000ff782f */ /* 0x000fe20003820000 */
[----:B------:R-:W2:Y:S10]  /*0df0*/  FENCE.VIEW.ASYNC.S ;  /* 0x00000000000073c6 */ /* 0x000eb40000000000 */
[----:B--2---:R4:W2:Y:S01]  /*0e00*/  SYNCS.EXCH.64 URZ, [UR8+0x190], UR12 ;  /* 0x0001900c08ff75b2 */ /* 0x0048a20008000100 */
[----:B------:R4:W3:Y:S01]  /*0e10*/  SYNCS.EXCH.64 URZ, [UR8+0x1a0], UR12 ;  /* 0x0001a00c08ff75b2 */ /* 0x0008e20008000100 */
[----:B------:R4:W1:Y:S01]  /*0e20*/  SYNCS.EXCH.64 URZ, [UR8+0x198], UR12 ;  /* 0x0001980c08ff75b2 */ /* 0x0008620008000100 */
[----:B------:R4:W1:Y:S02]  /*0e30*/  SYNCS.EXCH.64 URZ, [UR8+0x1a8], UR12 ;  /* 0x0001a80c08ff75b2 */ /* 0x0008640008000100 */
[----:B----4-:R-:W-:Y:S01]  /*0e40*/  NOP ;  /* 0x0000000000007918 */ /* 0x010fe20000000000 */
.L_x_15:
[----:B------:R-:W-:Y:S01]  /*0e50*/  VOTEU.ALL UP1, P0 ;  /* 0x0000000000ff7886 */ /* 0x000fe20000020000 */
[----:B--2---:R-:W2:Y:S01]  /*0e60*/  LDCU UR8, c[0x0][0x36c] ;  /* 0x00006d80ff0877ac */ /* 0x004ea20008000800 */
[----:B------:R-:W-:Y:S01]  /*0e70*/  NOP ;  /* 0x0000000000007918 */ /* 0x000fe20000000000 */
[----:B------:R-:W-:Y:S01]  /*0e80*/  LOP3.LUT R10, R173, 0x1f, RZ, 0xc0, !PT ;  /* 0x0000001fad0a7812 */ /* 0x000fe200078ec0ff */
[----:B---3--:R-:W-:Y:S01]  /*0e90*/  UMOV UR12, 0x20 ;  /* 0x00000020000c7882 */ /* 0x008fe20000000000 */
[----:B------:R-:W-:Y:S01]  /*0ea0*/  @!UP1 UMOV UR6, 0x400 ;  /* 0x0000040000069882 */ /* 0x000fe20000000000 */
[----:B------:R-:W-:-:S04]  /*0eb0*/  @!UP1 UIADD3 UR12, UPT, UPT, -UR12, 0x100000, URZ ;  /* 0x001000000c0c9890 */ /* 0x000fc8000fffe1ff */
[----:B------:R-:W-:Y:S02]  /*0ec0*/  @!UP1 USHF.L.U32 UR13, UR12, 0xb, URZ ;  /* 0x0000000b0c0d9899 */ /* 0x000fe400080006ff */
[----:B------:R-:W-:Y:S02]  /*0ed0*/  @!UP1 USHF.L.U32 UR12, UR12, 0x1, URZ ;  /* 0x000000010c0c9899 */ /* 0x000fe400080006ff */
[----:B------:R-:W-:Y:S01]  /*0ee0*/  @!UP1 ULEA UR6, UR37, UR6, 0x18 ;  /* 0x0000000625069291 */ /* 0x000fe2000f8ec0ff */
[----:B------:R-:W-:Y:S01]  /*0ef0*/  VOTEU.ALL UP1, P0 ;  /* 0x0000000000ff7886 */ /* 0x000fe20000020000 */
[----:B------:R-:W-:Y:S01]  /*0f00*/  UISETP.NE.AND UP4, UPT, UR10, URZ, UPT ;  /* 0x000000ff0a00728c */ /* 0x000fe2000bf85270 */
[----:B------:R-:W3:Y:S09]  /*0f10*/  FENCE.VIEW.ASYNC.S ;  /* 0x00000000000073c6 */ /* 0x000ef20000000000 */
[----:B---3--:R3:W4:Y:S01]  /*0f20*/  @!UP1 SYNCS.EXCH.64 URZ, [UR6+0x1b0], UR12 ;  /* 0x0001b00c06ff95b2 */ /* 0x0087220008000100 */
[----:B--2---:R-:W-:-:S09]  /*0f30*/  UISETP.EQ.U32.AND UP1, UPT, UR8, 0x1, UPT ;  /* 0x000000010800788c */ /* 0x004fd2000bf22070 */
[----:B------:R-:W-:Y:S05]  /*0f40*/  BRA.U !UP1, `(.L_x_16) ;  /* 0x0000000109087547 */ /* 0x000fea000b800000 */
[----:B-1--4-:R-:W-:Y:S01]  /*0f50*/  UCGABAR_ARV ;  /* 0x00000000000079c7 */ /* 0x012fe20008000000 */
[----:B------:R-:W-:Y:S05]  /*0f60*/  BRA `(.L_x_17) ;  /* 0x0000000000047947 */ /* 0x000fea0003800000 */
.L_x_16:
[----:B-1--4-:R-:W-:Y:S01]  /*0f70*/  NOP ;  /* 0x0000000000007918 */ /* 0x012fe20000000000 */
.L_x_17:
[----:B------:R-:W1:Y:S01]  /*0f80*/  S2R R18, SR_CTAID.Y ;  /* 0x0000000000127919 */ /* 0x000e620000002600 */
[----:B------:R-:W-:-:S05]  /*0f90*/  CS2R.32 R210, SR_CgaSize ;  /* 0x0000000000d27805 */ /* 0x000fca0000008a00 */
[----:B------:R-:W-:-:S05]  /*0fa0*/  IMAD R210, R210, -0xa0, RZ ;  /* 0xffffff60d2d27824 */ /* 0x000fca00078e02ff */
[----:B---3--:R-:W-:-:S14]  /*0fb0*/  R2UR UR6, R210 ;  /* 0x00000000d20672ca */ /* 0x008fdc00000e0000 */
[----:B------:R-:W2:Y:S01]  /*0fc0*/  LDCU UR6, c[0x0][UR6+0x2b4] ;  /* 0x00005680060677ac */ /* 0x000ea20008000800 */
[----:B------:R-:W-:-:S05]  /*0fd0*/  CS2R.32 R0, SR_CgaSize ;  /* 0x0000000000007805 */ /* 0x000fca0000008a00 */
[----:B------:R-:W-:-:S06]  /*0fe0*/  IMAD R0, R0, -0xa0, RZ ;  /* 0xffffff6000007824 */ /* 0x000fcc00078e02ff */
[----:B------:R-:W3:Y:S01]  /*0ff0*/  LDC R0, c[0x0][R0+0x2a4] ;  /* 0x0000a90000007b82 */ /* 0x000ee20000000800 */
[----:B------:R-:W-:Y:S01]  /*1000*/  PRMT R8, RZ, 0x7610, R8 ;  /* 0x00007610ff087816 */ /* 0x000fe20000000008 */
[----:B------:R-:W4:Y:S01]  /*1010*/  S2R R11, SR_CTAID.X ;  /* 0x00000000000b7919 */ /* 0x000f220000002500 */
[----:B------:R-:W-:-:S05]  /*1020*/  CS2R.32 R210, SR_CgaSize ;  /* 0x0000000000d27805 */ /* 0x000fca0000008a00 */
[----:B------:R-:W-:-:S05]  /*1030*/  IMAD R210, R210, -0xa0, RZ ;  /* 0xffffff60d2d27824 */ /* 0x000fca00078e02ff */
[----:B------:R-:W-:-:S14]  /*1040*/  R2UR UR8, R210 ;  /* 0x00000000d20872ca */ /* 0x000fdc00000e0000 */
[----:B------:R-:W3:Y:S01]  /*1050*/  LDCU UR8, c[0x0][UR8+0x2b0] ;  /* 0x00005600080877ac */ /* 0x000ee20008000800 */
[----:B------:R-:W-:Y:S01]  /*1060*/  UISETP.NE.AND UP2, UPT, UR10, 0x2, UPT ;  /* 0x000000020a00788c */ /* 0x000fe2000bf45270 */
[----:B------:R-:W2:Y:S01]  /*1070*/  LDC R9, c[0x0][0xb24] ;  /* 0x0002c900ff097b82 */ /* 0x000ea20000000800 */
[----:B------:R-:W-:-:S05]  /*1080*/  CS2R.32 R2, SR_CgaSize ;  /* 0x0000000000027805 */ /* 0x000fca0000008a00 */
[----:B------:R-:W-:-:S06]  /*1090*/  IMAD R2, R2, -0xa0, RZ ;  /* 0xffffff6002027824 */ /* 0x000fcc00078e02ff */
[----:B------:R-:W3:Y:S08]  /*10a0*/  LDC R2, c[0x0][R2+0x2a0] ;  /* 0x0000a80002027b82 */ /* 0x000ef00000000800 */
[----:B------:R-:W3:Y:S01]  /*10b0*/  LDC R192, c[0x0][0xb24] ;  /* 0x0002c900ffc07b82 */ /* 0x000ee20000000800 */
[----:B-1----:R-:W-:-:S07]  /*10c0*/  I2FP.F32.U32 R3, R18 ;  /* 0x0000001200037245 */ /* 0x002fce0000201000 */
[----:B------:R-:W1:Y:S01]  /*10d0*/  S2UR UR36, SR_CTAID.Z ;  /* 0x00000000002479c3 */ /* 0x000e620000002700 */
[----:B--2---:R-:W-:Y:S01]  /*10e0*/  ISETP.GE.AND P0, PT, R9, 0x1, PT ;  /* 0x000000010900780c */ /* 0x004fe20003f06270 */
[----:B----4-:R-:W-:Y:S01]  /*10f0*/  IMAD.MOV.U32 R19, RZ, RZ, R11 ;  /* 0x000000ffff137224 */ /* 0x010fe200078e000b */
[----:B------:R-:W-:Y:S01]  /*1100*/  I2FP.F32.U32 R4, R11 ;  /* 0x0000000b00047245 */ /* 0x000fe20000201000 */
[----:B------:R-:W-:Y:S01]  /*1110*/  FMUL R3, R3, UR6 ;  /* 0x0000000603037c20 */ /* 0x000fe20008400000 */
[----:B------:R-:W2:Y:S03]  /*1120*/  LDCU UR6, c[0x0][0xb30] ;  /* 0x00016600ff0677ac */ /* 0x000ea60008000800 */
[----:B---3--:R-:W-:Y:S01]  /*1130*/  FMUL R4, R4, UR8 ;  /* 0x0000000804047c20 */ /* 0x008fe20008400000 */
[----:B------:R-:W3:Y:S08]  /*1140*/  F2I.U32.TRUNC.NTZ R139, R3 ;  /* 0x00000003008b7305 */ /* 0x000ef0000020f000 */
[----:B------:R-:W4:Y:S01]  /*1150*/  F2I.U32.TRUNC.NTZ R210, R4 ;  /* 0x0000000400d27305 */ /* 0x000f22000020f000 */
[----:B--2---:R-:W-:Y:S01]  /*1160*/  UISETP.NE.AND UP3, UPT, UR6, 0x1, UPT ;  /* 0x000000010600788c */ /* 0x004fe2000bf65270 */
[----:B---3--:R-:W-:-:S05]  /*1170*/  IADD3 R139, PT, PT, -R139, RZ, RZ ;  /* 0x000000ff8b8b7210 */ /* 0x008fca0007ffe1ff */
[----:B------:R-:W-:Y:S01]  /*1180*/  IMAD R139, R0, R139, R18 ;  /* 0x0000008b008b7224 */ /* 0x000fe200078e0212 */
[----:B------:R-:W-:Y:S01]  /*1190*/  PRMT R0, RZ, 0x7610, R0 ;  /* 0x00007610ff007816 */ /* 0x000fe20000000000 */
[----:B----4-:R-:W-:-:S04]  /*11a0*/  IMAD.MOV R210, RZ, RZ, -R210 ;  /* 0x000000ffffd27224 */ /* 0x010fc800078e0ad2 */
[----:B------:R-:W-:Y:S01]  /*11b0*/  IMAD R210, R2, R210, R11 ;  /* 0x000000d202d27224 */ /* 0x000fe200078e020b */
[----:B-1----:R-:W-:Y:S06]  /*11c0*/  BRA.U UP4, `(.L_x_18) ;  /* 0x0000000104247547 */ /* 0x002fec000b800000 */
[----:B------:R-:W-:Y:S01]  /*11d0*/  ISETP.NE.AND P1, PT, R139, RZ, PT ;  /* 0x000000ff8b00720c */ /* 0x000fe20003f25270 */
[----:B------:R-:W-:Y:S01]  /*11e0*/  IMAD.MOV.U32 R0, RZ, RZ, 0x3 ;  /* 0x00000003ff007424 */ /* 0x000fe200078e00ff */
[C---:B------:R-:W-:Y:S02]  /*11f0*/  LOP3.LUT R3, R210.reuse, 0xfffffffe, RZ, 0xc0, !PT ;  /* 0xfffffffed2037812 */ /* 0x040fe400078ec0ff */
[----:B------:R-:W-:Y:S02]  /*1200*/  ISETP.LT.U32.OR P1, PT, R210, 0x2, !P1 ;  /* 0x00000002d200780c */ /* 0x000fe40004f21470 */
[----:B------:R-:W-:Y:S02]  /*1210*/  SHF.L.U32 R0, R0, R3, RZ ;  /* 0x0000000300007219 */ /* 0x000fe400000006ff */
[----:B------:R-:W-:Y:S02]  /*1220*/  SEL R5, RZ, 0x1, !P1 ;  /* 0x00000001ff057807 */ /* 0x000fe40004800000 */
[----:B------:R-:W-:-:S05]  /*1230*/  SEL R2, RZ, 0x2, !P1 ;  /* 0x00000002ff027807 */ /* 0x000fca0004800000 */
[----:B------:R-:W-:-:S05]  /*1240*/  IMAD.IADD R2, R5, 0x1, R2 ;  /* 0x0000000105027824 */ /* 0x000fca00078e0202 */
[----:B------:R-:W-:Y:S02]  /*1250*/  PRMT R8, R2, 0x7610, R8 ;  /* 0x0000761002087816 */ /* 0x000fe40000000008 */
.L_x_18:
[----:B------:R-:W-:Y:S05]  /*1260*/  @!P0 BRA `(.L_x_19) ;  /* 0x0000000000b88947 */ /* 0x000fea0003800000 */
[----:B------:R-:W1:Y:S01]  /*1270*/  LDC.64 R4, c[0x0][0xb18] ;  /* 0x0002c600ff047b82 */ /* 0x000e620000000a00 */
[----:B------:R-:W-:-:S07]  /*1280*/  ISETP.NE.AND P0, PT, R9, 0x1, PT ;  /* 0x000000010900780c */ /* 0x000fce0003f05270 */
[----:B------:R-:W2:Y:S08]  /*1290*/  LDC R14, c[0x0][0xb0c] ;  /* 0x0002c300ff0e7b82 */ /* 0x000eb00000000800 */
[----:B------:R-:W3:Y:S08]  /*12a0*/  LDC R13, c[0x0][0x370] ;  /* 0x0000dc00ff0d7b82 */ /* 0x000ef00000000800 */
[----:B------:R-:W4:Y:S01]  /*12b0*/  LDC R16, c[0x0][0x374] ;  /* 0x0000dd00ff107b82 */ /* 0x000f220000000800 */
[----:B-1----:R-:W-:-:S07]  /*12c0*/  ISETP.NE.AND P1, PT, R4, 0x1, PT ;  /* 0x000000010400780c */ /* 0x002fce0003f25270 */
[----:B------:R-:W3:Y:S01]  /*12d0*/  LDC.64 R6, c[0x0][0xb10] ;  /* 0x0002c400ff067b82 */ /* 0x000ee20000000a00 */
[----:B--2---:R-:W-:-:S07]  /*12e0*/  ISETP.NE.AND P2, PT, R14, 0x1, PT ;  /* 0x000000010e00780c */ /* 0x004fce0003f45270 */
[----:B------:R-:W1:Y:S08]  /*12f0*/  LDC R12, c[0x0][0xb20] ;  /* 0x0002c800ff0c7b82 */ /* 0x000e700000000800 */
[----:B------:R-:W2:Y:S01]  /*1300*/  LDC.64 R2, c[0x0][0xb28] ;  /* 0x0002ca00ff027b82 */ /* 0x000ea20000000a00 */
[----:B----4-:R-:W-:-:S04]  /*1310*/  IMAD.HI.U32 R15, R16, R5, RZ ;  /* 0x00000005100f7227 */ /* 0x010fc800078e00ff */
[----:B------:R-:W-:-:S04]  /*1320*/  IMAD.HI.U32 R5, R18, R5, RZ ;  /* 0x0000000512057227 */ /* 0x000fc800078e00ff */
[----:B---3--:R-:W-:-:S04]  /*1330*/  IMAD.HI.U32 R20, R13, R6, RZ ;  /* 0x000000060d147227 */ /* 0x008fc800078e00ff */
[C---:B------:R-:W-:Y:S01]  /*1340*/  IMAD.HI.U32 R22, R11.reuse, R6, RZ ;  /* 0x000000060b167227 */ /* 0x040fe200078e00ff */
[-C--:B------:R-:W-:Y:S02]  /*1350*/  @P2 SHF.R.U32.HI R13, RZ, R7.reuse, R20 ;  /* 0x00000007ff0d2219 */ /* 0x080fe40000011614 */
[-C--:B-1----:R-:W-:Y:S02]  /*1360*/  @P1 SHF.R.U32.HI R16, RZ, R12.reuse, R15 ;  /* 0x0000000cff101219 */ /* 0x082fe4000001160f */
[----:B------:R-:W-:Y:S02]  /*1370*/  SHF.R.U32.HI R5, RZ, R12, R5 ;  /* 0x0000000cff057219 */ /* 0x000fe40000011605 */
[----:B------:R-:W-:Y:S02]  /*1380*/  SHF.R.U32.HI R22, RZ, R7, R22 ;  /* 0x00000007ff167219 */ /* 0x000fe40000011616 */
[----:B------:R-:W-:Y:S01]  /*1390*/  SEL R5, R18, R5, !P1 ;  /* 0x0000000512057207 */ /* 0x000fe20004800000 */
[----:B--2---:R-:W-:Y:S01]  /*13a0*/  IMAD.HI.U32 R20, R16, R2, RZ ;  /* 0x0000000210147227 */ /* 0x004fe200078e00ff */
[----:B------:R-:W-:-:S02]  /*13b0*/  SEL R19, R11, R22, !P2 ;  /* 0x000000160b137207 */ /* 0x000fc40005000000 */
[----:B------:R-:W-:Y:S01]  /*13c0*/  IADD3 R7, PT, PT, -R5, RZ, RZ ;  /* 0x000000ff05077210 */ /* 0x000fe20007ffe1ff */
[----:B------:R-:W-:Y:S01]  /*13d0*/  IMAD.HI.U32 R6, R13, R2, RZ ;  /* 0x000000020d067227 */ /* 0x000fe200078e00ff */
[----:B------:R-:W-:-:S03]  /*13e0*/  @P0 SHF.R.U32.HI R16, RZ, R3, R20 ;  /* 0x00000003ff100219 */ /* 0x000fc60000011614 */
[----:B------:R-:W-:Y:S01]  /*13f0*/  IMAD R7, R4, R7, R18 ;  /* 0x0000000704077224 */ /* 0x000fe200078e0212 */
[----:B------:R-:W-:Y:S01]  /*1400*/  @P0 SHF.R.U32.HI R13, RZ, R3, R6 ;  /* 0x00000003ff0d0219 */ /* 0x000fe20000011606 */
[----:B------:R-:W-:-:S04]  /*1410*/  IMAD R16, R16, R9, RZ ;  /* 0x0000000910107224 */ /* 0x000fc800078e02ff */
[----:B------:R-:W-:Y:S01]  /*1420*/  IMAD R6, R13, R9, RZ ;  /* 0x000000090d067224 */ /* 0x000fe200078e02ff */
[----:B------:R-:W-:-:S04]  /*1430*/  ISETP.GE.AND P1, PT, R5, R16, PT ;  /* 0x000000100500720c */ /* 0x000fc80003f26270 */
[----:B------:R-:W-:Y:S01]  /*1440*/  ISETP.GE.OR P1, PT, R19, R6, P1 ;  /* 0x000000061300720c */ /* 0x000fe20000f26670 */
[----:B------:R-:W-:-:S05]  /*1450*/  IMAD.HI.U32 R6, R5, R2, RZ ;  /* 0x0000000205067227 */ /* 0x000fca00078e00ff */
[----:B------:R-:W-:-:S04]  /*1460*/  SHF.R.U32.HI R6, RZ, R3, R6 ;  /* 0x00000003ff067219 */ /* 0x000fc80000011606 */
[----:B------:R-:W-:-:S03]  /*1470*/  SEL R6, R5, R6, !P0 ;  /* 0x0000000605067207 */ /* 0x000fc60004000000 */
[----:B------:R-:W-:Y:S01]  /*1480*/  @!P1 IMAD.HI.U32 R12, R19, R2, RZ ;  /* 0x00000002130c9227 */ /* 0x000fe200078e00ff */
[----:B------:R-:W-:-:S04]  /*1490*/  IADD3 R2, PT, PT, -R6, RZ, RZ ;  /* 0x000000ff06027210 */ /* 0x000fc80007ffe1ff */
[----:B------:R-:W-:Y:S01]  /*14a0*/  @!P1 SHF.R.U32.HI R12, RZ, R3, R12 ;  /* 0x00000003ff0c9219 */ /* 0x000fe2000001160c */
[----:B------:R-:W-:-:S03]  /*14b0*/  IMAD R2, R9, R2, R5 ;  /* 0x0000000209027224 */ /* 0x000fc600078e0205 */
[----:B------:R-:W-:-:S05]  /*14c0*/  @!P1 SEL R3, R19, R12, !P0 ;  /* 0x0000000c13039207 */ /* 0x000fca0004000000 */
[--C-:B------:R-:W-:Y:S02]  /*14d0*/  @!P1 IMAD.IADD R6, R6, 0x1, -R3.reuse ;  /* 0x0000000106069824 */ /* 0x100fe400078e0a03 */
[----:B------:R-:W-:Y:S01]  /*14e0*/  @!P1 IMAD R3, R2, R13, R3 ;  /* 0x0000000d02039224 */ /* 0x000fe200078e0203 */
[----:B------:R-:W-:Y:S01]  /*14f0*/  IADD3 R2, PT, PT, -R19, RZ, RZ ;  /* 0x000000ff13027210 */ /* 0x000fe20007ffe1ff */
[----:B------:R-:W-:Y:S02]  /*1500*/  @!P1 IMAD R5, R6, R9, R19 ;  /* 0x0000000906059224 */ /* 0x000fe400078e0213 */
[----:B------:R-:W-:Y:S02]  /*1510*/  @!P1 IMAD.MOV.U32 R19, RZ, RZ, R3 ;  /* 0x000000ffff139224 */ /* 0x000fe400078e0003 */
[----:B------:R-:W-:Y:S02]  /*1520*/  IMAD R2, R14, R2, R11 ;  /* 0x000000020e027224 */ /* 0x000fe400078e020b */
[----:B------:R-:W-:-:S02]  /*1530*/  IMAD R18, R5, R4, R7 ;  /* 0x0000000405127224 */ /* 0x000fc400078e0207 */
[----:B------:R-:W-:Y:S02]  /*1540*/  IMAD R19, R19, R14, R2 ;  /* 0x0000000e13137224 */ /* 0x000fe400078e0202 */
.L_x_19:
[----:B------:R-:W-:Y:S05]  /*1550*/  BRA.U UP3, `(.L_x_20) ;  /* 0x0000000103407547 */ /* 0x000fea000b800000 */
[----:B------:R-:W1:Y:S08]  /*1560*/  LDC.64 R4, c[0x0][0xb10] ;  /* 0x0002c400ff047b82 */ /* 0x000e700000000a00 */
[----:B------:R-:W2:Y:S08]  /*1570*/  LDC.64 R2, c[0x0][0xb18] ;  /* 0x0002c600ff027b82 */ /* 0x000eb00000000a00 */
[----:B------:R-:W3:Y:S08]  /*1580*/  LDC R6, c[0x0][0xb20] ;  /* 0x0002c800ff067b82 */ /* 0x000ef00000000800 */
[----:B------:R-:W4:Y:S01]  /*1590*/  LDC R12, c[0x0][0xb0c] ;  /* 0x0002c300ff0c7b82 */ /* 0x000f220000000800 */
[----:B-1----:R-:W-:-:S05]  /*15a0*/  IMAD.HI.U32 R4, R19, R4, RZ ;  /* 0x0000000413047227 */ /* 0x002fca00078e00ff */
[----:B------:R-:W-:Y:S01]  /*15b0*/  SHF.R.U32.HI R4, RZ, R5, R4 ;  /* 0x00000005ff047219 */ /* 0x000fe20000011604 */
[----:B--2---:R-:W-:Y:S01]  /*15c0*/  IMAD.HI.U32 R3, R18, R3, RZ ;  /* 0x0000000312037227 */ /* 0x004fe200078e00ff */
[----:B------:R-:W-:-:S04]  /*15d0*/  ISETP.NE.AND P0, PT, R2, 0x1, PT ;  /* 0x000000010200780c */ /* 0x000fc80003f05270 */
[----:B---3--:R-:W-:-:S04]  /*15e0*/  SHF.R.U32.HI R3, RZ, R6, R3 ;  /* 0x00000006ff037219 */ /* 0x008fc80000011603 */
[----:B------:R-:W-:Y:S02]  /*15f0*/  SEL R3, R18, R3, !P0 ;  /* 0x0000000312037207 */ /* 0x000fe40004000000 */
[----:B----4-:R-:W-:-:S04]  /*1600*/  ISETP.NE.AND P1, PT, R12, 0x1, PT ;  /* 0x000000010c00780c */ /* 0x010fc80003f25270 */
[----:B------:R-:W-:-:S05]  /*1610*/  SEL R6, R19, R4, !P1 ;  /* 0x0000000413067207 */ /* 0x000fca0004800000 */
[----:B------:R-:W-:Y:S02]  /*1620*/  IMAD.IADD R4, R3, 0x1, -R6 ;  /* 0x0000000103047824 */ /* 0x000fe400078e0a06 */
[----:B------:R-:W-:Y:S02]  /*1630*/  IMAD.IADD R3, R6, 0x1, -R3 ;  /* 0x0000000106037824 */ /* 0x000fe400078e0a03 */
[----:B------:R-:W-:Y:S02]  /*1640*/  IMAD R19, R4, R12, R19 ;  /* 0x0000000c04137224 */ /* 0x000fe400078e0213 */
[----:B------:R-:W-:Y:S02]  /*1650*/  IMAD R18, R3, R2, R18 ;  /* 0x0000000203127224 */ /* 0x000fe400078e0212 */
.L_x_20:
[----:B------:R-:W-:Y:S05]  /*1660*/  BRA.U !UP1, `(.L_x_21) ;  /* 0x00000001090c7547 */ /* 0x000fea000b800000 */
[----:B------:R-:W-:Y:S01]  /*1670*/  UCGABAR_WAIT ;  /* 0x0000000000007dc7 */ /* 0x000fe20008000000 */
[----:B------:R-:W-:Y:S01]  /*1680*/  CCTL.IVALL ;  /* 0x00000000ff00798f */ /* 0x000fe20002000000 */
[----:B------:R-:W-:Y:S05]  /*1690*/  BRA `(.L_x_22) ;  /* 0x0000000000047947 */ /* 0x000fea0003800000 */
.L_x_21:
[----:B------:R-:W-:Y:S06]  /*16a0*/  BAR.SYNC.DEFER_BLOCKING 0x0 ;  /* 0x0000000000007b1d */ /* 0x000fec0000010000 */
.L_x_22:
[----:B------:R-:W-:Y:S05]  /*16b0*/  BRA.U UP2, `(.L_x_23) ;  /* 0x0000001902607547 */ /* 0x000fea000b800000 */
[----:B------:R-:W1:Y:S01]  /*16c0*/  LDCU UR15, c[0x0][0x38c] ;  /* 0x00007180ff0f77ac */ /* 0x000e620008000800 */
[----:B------:R-:W2:Y:S01]  /*16d0*/  LDC R9, c[0x0][0x370] ;  /* 0x0000dc00ff097b82 */ /* 0x000ea20000000800 */
[C---:B------:R-:W-:Y:S02]  /*16e0*/  IMAD.SHL.U32 R17, R11.reuse, 0x40, RZ ;  /* 0x000000400b117824 */ /* 0x040fe400078e00ff */
[----:B------:R-:W-:Y:S01]  /*16f0*/  HFMA2 R15, -RZ, RZ, 0, 5.9604644775390625e-08 ;  /* 0x00000001ff0f7431 */ /* 0x000fe200000001ff */
[----:B------:R-:W-:Y:S01]  /*1700*/  UISETP.NE.AND UP1, UPT, UR10, URZ, UPT ;  /* 0x000000ff0a00728c */ /* 0x000fe2000bf25270 */
[----:B------:R-:W-:Y:S01]  /*1710*/  ISETP.NE.AND P4, PT, R10, RZ, P5 ;  /* 0x000000ff0a00720c */ /* 0x000fe20002f85270 */
[----:B------:R-:W-:Y:S01]  /*1720*/  IMAD.SHL.U32 R16, R11, 0x80, RZ ;  /* 0x000000800b107824 */ /* 0x000fe200078e00ff */
[----:B------:R-:W-:Y:S01]  /*1730*/  CS2R R12, SRZ ;  /* 0x00000000000c7805 */ /* 0x000fe2000001ff00 */
[----:B------:R-:W-:Y:S01]  /*1740*/  IMAD.MOV.U32 R14, RZ, RZ, RZ ;  /* 0x000000ffff0e7224 */ /* 0x000fe200078e00ff */
[----:B------:R-:W3:Y:S01]  /*1750*/  LDC R0, c[0x0][0x374] ;  /* 0x0000dd00ff007b82 */ /* 0x000ee20000000800 */
[----:B------:R-:W-:Y:S01]  /*1760*/  MOV R10, 0x1 ;  /* 0x00000001000a7802 */ /* 0x000fe20000000f00 */
[----:B------:R-:W4:Y:S01]  /*1770*/  LDCU.64 UR24, c[0x0][0x348] ;  /* 0x00006900ff1877ac */ /* 0x000f220008000a00 */
[----:B------:R-:W-:Y:S01]  /*1780*/  LOP3.LUT R17, R17, 0x40, RZ, 0xc0, !PT ;  /* 0x0000004011117812 */ /* 0x000fe200078ec0ff */
[----:B------:R-:W-:Y:S01]  /*1790*/  USEL UR7, UR7, 0x2, UP1 ;  /* 0x0000000207077887 */ /* 0x000fe20008800000 */
[----:B------:R-:W-:Y:S01]  /*17a0*/  UMOV UR13, URZ ;  /* 0x000000ff000d7c82 */ /* 0x000fe20008000000 */
[----:B-1----:R-:W-:-:S04]  /*17b0*/  UIADD3 UR4, UPT, UPT, UR15, 0x3f, URZ ;  /* 0x0000003f0f047890 */ /* 0x002fc8000fffe0ff */
[----:B------:R-:W-:-:S04]  /*17c0*/  USHF.R.S32.HI UR22, URZ, 0x1f, UR4 ;  /* 0x0000001fff167899 */ /* 0x000fc80008011404 */
[----:B------:R-:W-:Y:S02]  /*17d0*/  ULEA.HI UR22, UR22, UR4, URZ, 0x6 ;  /* 0x0000000416167291 */ /* 0x000fe4000f8f30ff */
[----:B------:R-:W-:Y:S02]  /*17e0*/  UIADD3 UR4, UPT, UPT, UR15, -0x1, URZ ;  /* 0xffffffff0f047890 */ /* 0x000fe4000fffe0ff */
[----:B------:R-:W-:Y:S02]  /*17f0*/  USHF.R.S32.HI UR22, URZ, 0x6, UR22 ;  /* 0x00000006ff167899 */ /* 0x000fe40008011416 */
[----:B------:R-:W-:Y:S02]  /*1800*/  UISETP.GE.U32.AND UP2, UPT, UR4, -0x7f, UPT ;  /* 0xffffff810400788c */ /* 0x000fe4000bf46070 */
[----:B------:R-:W-:Y:S02]  /*1810*/  UISETP.LT.U32.AND UP0, UPT, UR22, 0x10, UPT ;  /* 0x000000101600788c */ /* 0x000fe4000bf01070 */
[----:B------:R-:W-:-:S02]  /*1820*/  UIADD3 UR15, UPT, UPT, UR15, 0x7e, URZ ;  /* 0x0000007e0f0f7890 */ /* 0x000fc4000fffe0ff */
[----:B------:R-:W-:-:S04]  /*1830*/  USEL UR21, UR22, 0x10, UP0 ;  /* 0x0000001016157887 */ /* 0x000fc80008000000 */
[----:B------:R-:W-:Y:S02]  /*1840*/  UIADD3 UR6, UPT, UPT, UR21, -0x1, URZ ;  /* 0xffffffff15067890 */ /* 0x000fe4000fffe0ff */
[----:B------:R-:W-:Y:S02]  /*1850*/  @UP2 UIADD3 UR6, UPT, UPT, UR21, URZ, URZ ;  /* 0x000000ff15062290 */ /* 0x000fe4000fffe0ff */
[----:B------:R-:W-:Y:S02]  /*1860*/  UIADD3 UR14, UPT, UPT, UR22, -UR21, URZ ;  /* 0x80000015160e7290 */ /* 0x000fe4000fffe0ff */
[----:B------:R-:W-:Y:S02]  /*1870*/  UIADD3 UR5, UPT, UPT, UR6, 0x1, URZ ;  /* 0x0000000106057890 */ /* 0x000fe4000fffe0ff */
[----:B--2-4-:R-:W-:-:S12]  /*1880*/  UIADD3 UR6, UPT, UPT, -UR6, URZ, URZ ;  /* 0x000000ff06067290 */ /* 0x014fd8000fffe1ff */
.L_x_43:
[----:B------:R-:W-:Y:S01]  /*1890*/  UISETP.NE.AND UP0, UPT, UR37, URZ, UPT ;  /* 0x000000ff2500728c */ /* 0x000fe2000bf05270 */
[----:B------:R-:W1:Y:S08]  /*18a0*/  S2UR UR37, SR_CgaCtaId ;  /* 0x00000000002579c3 */ /* 0x000e700000008800 */
[----:B------:R-:W-:Y:S05]  /*18b0*/  BRA.U UP0, `(.L_x_24) ;  /* 0x0000000100347547 */ /* 0x000fea000b800000 */
[----:B------:R-:W2:Y:S01]  /*18c0*/  S2R R2, SR_CgaCtaId ;  /* 0x0000000000027919 */ /* 0x000ea20000008800 */
[----:B------:R-:W-:-:S04]  /*18d0*/  MOV R3, 0x400 ;  /* 0x0000040000037802 */ /* 0x000fc80000000f00 */
[----:B--2---:R-:W-:Y:S02]  /*18e0*/  LEA R3, R2, R3, 0x18 ;  /* 0x0000000302037211 */ /* 0x004fe400078ec0ff */
[----:B------:R-:W-:-:S03]  /*18f0*/  SHF.L.U32 R2, R10, 0x1f, RZ ;  /* 0x0000001f0a027819 */ /* 0x000fc600000006ff */
[----:B------:R-:W-:-:S04]  /*1900*/  IMAD R3, R12, 0x8, R3 ;  /* 0x000000080c037824 */ /* 0x000fc800078e0203 */
[----:B------:R-:W2:Y:S02]  /*1910*/  SYNCS.PHASECHK.TRANS64.TRYWAIT P0, [R3+URZ+0x1a0], R2 ;  /* 0x0001a002030075a7 */ /* 0x000ea400080011ff */
[----:B--2---:R-:W-:Y:S05]  /*1920*/  @!P0 BRA `(.L_x_25) ;  /* 0x000000c800748947 */ /* 0x004fea0003800000 */
.L_x_136:
[----:B------:R-:W-:Y:S01]  /*1930*/  VIADD R12, R12, 0x1 ;  /* 0x000000010c0c7836 */ /* 0x000fe20000000000 */
[----:B------:R2:W-:Y:S04]  /*1940*/  SYNCS.ARRIVE.TRANS64.A1T0 RZ, [R3+URZ+0x190], RZ ;  /* 0x000190ff03ff79a7 */ /* 0x0005e800081000ff */
[----:B------:R-:W-:-:S04]  /*1950*/  ISETP.NE.AND P0, PT, R12, 0x2, PT ;  /* 0x000000020c00780c */ /* 0x000fc80003f05270 */
[----:B------:R-:W-:Y:S02]  /*1960*/  SEL R12, R12, RZ, P0 ;  /* 0x000000ff0c0c7207 */ /* 0x000fe40000000000 */
[----:B--2---:R-:W-:-:S04]  /*1970*/  SEL R3, RZ, 0x1, P0 ;  /* 0x00000001ff037807 */ /* 0x004fc80000000000 */
[----:B------:R-:W-:-:S07]  /*1980*/  LOP3.LUT R10, R10, R3, RZ, 0x3c, !PT ;  /* 0x000000030a0a7212 */ /* 0x000fce00078e3cff */
.L_x_24:
[----:B------:R-:W-:Y:S01]  /*1990*/  UMOV UR4, 0x400 ;  /* 0x0000040000047882 */ /* 0x000fe20000000000 */
[----:B------:R-:W-:Y:S01]  /*19a0*/  LEA.HI R3, R19, R19, RZ, 0x1 ;  /* 0x0000001313037211 */ /* 0x000fe200078f08ff */
[----:B-1----:R-:W-:Y:S01]  /*19b0*/  ULEA UR4, UR37, UR4, 0x18 ;  /* 0x0000000425047291 */ /* 0x002fe2000f8ec0ff */
[----:B------:R-:W-:Y:S01]  /*19c0*/  SHF.L.U32 R2, R15, 0x1f, RZ ;  /* 0x0000001f0f027819 */ /* 0x000fe200000006ff */
[----:B------:R-:W-:Y:S01]  /*19d0*/  UISETP.GE.U32.AND UP0, UPT, UR15, 0x7f, UPT ;  /* 0x0000007f0f00788c */ /* 0x000fe2000bf06070 */
[----:B------:R-:W-:Y:S01]  /*19e0*/  R2UR UR35, R16 ;  /* 0x00000000102372ca */ /* 0x000fe200000e0000 */
[----:B------:R-:W-:Y:S01]  /*19f0*/  ULEA UR8, UR13, UR4, 0x3 ;  /* 0x000000040d087291 */ /* 0x000fe2000f8e18ff */
[----:B------:R-:W-:Y:S01]  /*1a00*/  IMAD.SHL.U32 R3, R3, 0x80, RZ ;  /* 0x0000008003037824 */ /* 0x000fe200078e00ff */
[----:B------:R-:W-:Y:S01]  /*1a10*/  R2UR UR11, R17 ;  /* 0x00000000110b72ca */ /* 0x000fe200000e0000 */
[----:B------:R-:W-:-:S03]  /*1a20*/  UMOV UR23, URZ ;  /* 0x000000ff00177c82 */ /* 0x000fc60008000000 */
[----:B------:R-:W-:-:S03]  /*1a30*/  LOP3.LUT R3, R3, 0xffffff00, RZ, 0xc0, !PT ;  /* 0xffffff0003037812 */ /* 0x000fc600078ec0ff */
[----:B------:R1:W2:Y:S01]  /*1a40*/  SYNCS.PHASECHK.TRANS64.TRYWAIT P0, [UR8+0x80], R2 ;  /* 0x00008002ff0075a7 */ /* 0x0002a20008001108 */
[----:B------:R-:W-:Y:S02]  /*1a50*/  R2UR UR9, R3 ;  /* 0x00000000030972ca */ /* 0x000fe400000e0000 */
[----:B------:R-:W-:-:S11]  /*1a60*/  R2UR UR8, R18 ;  /* 0x00000000120872ca */ /* 0x000fd600000e0000 */
[----:B------:R-:W-:Y:S02]  /*1a70*/  ULOP3.LUT UR35, UR9, 0x80, UR35, 0xf8, !UPT ;  /* 0x0000008009237892 */ /* 0x000fe4000f8ef823 */
[----:B------:R-:W-:Y:S01]  /*1a80*/  ULEA UR11, UR8, UR11, 0x7 ;  /* 0x0000000b080b7291 */ /* 0x000fe2000f8e38ff */
[----:B------:R-:W-:Y:S11]  /*1a90*/  BRA.U !UP0, `(.L_x_26) ;  /* 0x0000000108c07547 */ /* 0x000ff6000b800000 */
[----:B------:R-:W-:Y:S01]  /*1aa0*/  UMOV UR16, UR6 ;  /* 0x0000000600107c82 */ /* 0x000fe20008000000 */
[----:B------:R-:W-:Y:S01]  /*1ab0*/  UMOV UR17, UR13 ;  /* 0x0000000d00117c82 */ /* 0x000fe20008000000 */
[----:B------:R-:W-:-:S05]  /*1ac0*/  UMOV UR34, URZ ;  /* 0x000000ff00227c82 */ /* 0x000fca0008000000 */
.L_x_32:
[----:B------:R-:W-:Y:S01]  /*1ad0*/  ULEA UR33, UR17, UR4, 0x3 ;  /* 0x0000000411217291 */ /* 0x000fe2000f8e18ff */
[----:B------:R-:W-:Y:S01]  /*1ae0*/  @P5 MOV R3, 0x6000 ;  /* 0x0000600000035802 */ /* 0x000fe20000000f00 */
[----:B-12-4-:R-:W-:Y:S10]  /*1af0*/  @P0 BRA `(.L_x_27) ;  /* 0x00000000000c0947 */ /* 0x016ff40003800000 */
[----:B------:R-:W-:-:S04]  /*1b00*/  SHF.L.U32 R5, R15, 0x1f, RZ ;  /* 0x0000001f0f057819 */ /* 0x000fc800000006ff */
[----:B------:R-:W2:Y:S02]  /*1b10*/  SYNCS.PHASECHK.TRANS64.TRYWAIT P0, [UR33+0x80], R5 ;  /* 0x00008005ff0075a7 */ /* 0x000ea40008001121 */
[----:B--2---:R-:W-:Y:S05]  /*1b20*/  @!P0 BRA `(.L_x_28) ;  /* 0x000000c800088947 */ /* 0x004fea0003800000 */
.L_x_27:
[----:B------:R2:W-:Y:S01]  /*1b30*/  @P5 SYNCS.ARRIVE.TRANS64 RZ, [UR33], R3 ;  /* 0x00000003ffff59a7 */ /* 0x0005e20008000021 */
[----:B------:R-:W-:Y:S02]  /*1b40*/  ULOP3.LUT UR8, UR7, 0x2, URZ, 0xfc, !UPT ;  /* 0x0000000207087892 */ /* 0x000fe4000f8efcff */
[----:B------:R-:W-:Y:S02]  /*1b50*/  UIADD3 UR16, UPT, UPT, UR16, 0x1, URZ ;  /* 0x0000000110107890 */ /* 0x000fe4000fffe0ff */
[----:B------:R-:W-:Y:S02]  /*1b60*/  UISETP.NE.AND UP0, UPT, UR8, 0x2, UPT ;  /* 0x000000020800788c */ /* 0x000fe4000bf05270 */
[----:B------:R-:W-:-:S07]  /*1b70*/  UISETP.NE.AND UP2, UPT, UR16, 0x1, UPT ;  /* 0x000000011000788c */ /* 0x000fce000bf45270 */
[----:B------:R-:W-:Y:S05]  /*1b80*/  BRA.U UP0, `(.L_x_29) ;  /* 0x0000000100047547 */ /* 0x000fea000b800000 */
[----:B------:R-:W-:Y:S05]  /*1b90*/  BPT.TRAP 0x1 ;  /* 0x000000040000795c */ /* 0x000fea0000300000 */
.L_x_29:
[----:B------:R-:W-:Y:S04]  /*1ba0*/  BSSY.RECONVERGENT B0, `(.L_x_30) ;  /* 0x0000003000007945 */ /* 0x000fe80003800200 */
[----:B------:R-:W-:Y:S05]  /*1bb0*/  @!P4 BRA `(.L_x_31) ;  /* 0x000000000004c947 */ /* 0x000fea0003800000 */
[----:B------:R-:W-:Y:S05]  /*1bc0*/  BPT.TRAP 0x1 ;  /* 0x000000040000795c */ /* 0x000fea0000300000 */
.L_x_31:
[----:B------:R-:W-:Y:S05]  /*1bd0*/  BSYNC.RECONVERGENT B0 ;  /* 0x0000000000007941 */ /* 0x000fea0003800200 */
.L_x_30:
[----:B------:R-:W-:Y:S02]  /*1be0*/  UIADD3 UR13, UPT, UPT, UR17, 0x1, URZ ;  /* 0x00000001110d7890 */ /* 0x000fe4000fffe0ff */
[----:B------:R-:W-:Y:S02]  /*1bf0*/  ULEA UR32, UR17, UR4, 0xd ;  /* 0x0000000411207291 */ /* 0x000fe4000f8e68ff */
[----:B------:R-:W-:Y:S02]  /*1c00*/  UISETP.NE.AND UP0, UPT, UR13, 0x10, UPT ;  /* 0x000000100d00788c */ /* 0x000fe4000bf05270 */
[----:B------:R-:W-:Y:S02]  /*1c10*/  UIADD3 UR28, UP1, UPT, UR24, 0x80, URZ ;  /* 0x00000080181c7890 */ /* 0x000fe4000ff3e0ff */
[----:B------:R-:W-:Y:S02]  /*1c20*/  USEL UR9, URZ, 0x1, UP0 ;  /* 0x00000001ff097887 */ /* 0x000fe40008000000 */
[----:B------:R-:W-:-:S02]  /*1c30*/  USEL UR13, UR13, URZ, UP0 ;  /* 0x000000ff0d0d7287 */ /* 0x000fc40008000000 */
[----:B------:R-:W-:Y:S02]  /*1c40*/  UIADD3 UR26, UP0, UPT, UR24, 0x180, URZ ;  /* 0x00000180181a7890 */ /* 0x000fe4000ff1e0ff */
[----:B------:R-:W-:Y:S01]  /*1c50*/  ULEA UR8, UR13, UR4, 0x3 ;  /* 0x000000040d087291 */ /* 0x000fe2000f8e18ff */
[----:B------:R-:W-:Y:S01]  /*1c60*/  LOP3.LUT R15, R15, UR9, RZ, 0x3c, !PT ;  /* 0x000000090f0f7c12 */ /* 0x000fe2000f8e3cff */
[----:B------:R-:W-:Y:S02]  /*1c70*/  ULOP3.LUT UR33, UR33, 0xfefffff8, URZ, 0xc0, !UPT ;  /* 0xfefffff821217892 */ /* 0x000fe4000f8ec0ff */
[----:B------:R-:W-:Y:S01]  /*1c80*/  UIADD3.X UR29, UPT, UPT, URZ, UR25, URZ, UP1, !UPT ;  /* 0x00000019ff1d7290 */ /* 0x000fe20008ffe4ff */
[----:B-1----:R-:W-:Y:S01]  /*1c90*/  SHF.L.U32 R2, R15, 0x1f, RZ ;  /* 0x0000001f0f027819 */ /* 0x002fe200000006ff */
[----:B------:R-:W-:Y:S02]  /*1ca0*/  UIADD3 UR32, UPT, UPT, UR32, 0x8400, URZ ;  /* 0x0000840020207890 */ /* 0x000fe4000fffe0ff */
[----:B------:R-:W-:Y:S01]  /*1cb0*/  UIADD3.X UR27, UPT, UPT, URZ, UR25, URZ, UP0, !UPT ;  /* 0x00000019ff1b7290 */ /* 0x000fe200087fe4ff */
[----:B------:R4:W1:Y:S01]  /*1cc0*/  SYNCS.PHASECHK.TRANS64.TRYWAIT P0, [UR8+0x80], R2 ;  /* 0x00008002ff0075a7 */ /* 0x0008620008001108 */
[----:B------:R-:W-:Y:S01]  /*1cd0*/  ULEA UR8, UR17, UR4, 0xc ;  /* 0x0000000411087291 */ /* 0x000fe2000f8e60ff */
[----:B------:R-:W-:Y:S01]  /*1ce0*/  UMOV UR18, 0x0 ;  /* 0x0000000000127882 */ /* 0x000fe20000000000 */
[----:B------:R-:W-:-:S02]  /*1cf0*/  UMOV UR19, 0x10000000 ;  /* 0x1000000000137882 */ /* 0x000fc40000000000 */
[----:B------:R-:W-:Y:S01]  /*1d00*/  UIADD3 UR8, UPT, UPT, UR8, 0x28400, URZ ;  /* 0x0002840008087890 */ /* 0x000fe2000fffe0ff */
[----:B------:R2:W-:Y:S01]  /*1d10*/  UTMALDG.3D.2CTA [UR32], [UR28], desc[UR18] ;  /* 0x000012201c0075b4 */ /* 0x0005e20008211000 */
[----:B------:R-:W-:Y:S01]  /*1d20*/  UMOV UR10, UR34 ;  /* 0x00000022000a7c82 */ /* 0x000fe20008000000 */
[----:B------:R-:W-:Y:S01]  /*1d30*/  UMOV UR12, UR36 ;  /* 0x00000024000c7c82 */ /* 0x000fe20008000000 */
[----:B------:R-:W-:Y:S01]  /*1d40*/  UMOV UR9, UR33 ;  /* 0x0000002100097c82 */ /* 0x000fe20008000000 */
[----:B------:R-:W-:Y:S01]  /*1d50*/  UMOV UR23, UR5 ;  /* 0x0000000500177c82 */ /* 0x000fe20008000000 */
[----:B------:R-:W-:-:S03]  /*1d60*/  UMOV UR17, UR13 ;  /* 0x0000000d00117c82 */ /* 0x000fc60008000000 */
[----:B------:R4:W-:Y:S01]  /*1d70*/  UTMALDG.3D.2CTA [UR8], [UR26], desc[UR18] ;  /* 0x000012081a0075b4 */ /* 0x0009e20008211000 */
[----:B--2---:R-:W-:Y:S01]  /*1d80*/  UIADD3 UR34, UPT, UPT, UR34, 0x40, URZ ;  /* 0x0000004022227890 */ /* 0x004fe2000fffe0ff */
[----:B------:R-:W-:Y:S11]  /*1d90*/  BRA.U UP2, `(.L_x_32) ;  /* 0xfffffffd024c7547 */ /* 0x000ff6000b83ffff */
.L_x_26:
[----:B-12---:R-:W-:Y:S01]  /*1da0*/  PLOP3.LUT P0, PT, PT, PT, UP5, 0x80, 0x8 ;  /* 0x000000000008781c */ /* 0x006fe20003f0f058 */
[----:B----4-:R-:W-:Y:S01]  /*1db0*/  ULEA UR8, UR13, UR4, 0x3 ;  /* 0x000000040d087291 */ /* 0x010fe2000f8e18ff */
[----:B------:R-:W-:Y:S01]  /*1dc0*/  SHF.L.U32 R2, R15, 0x1f, RZ ;  /* 0x0000001f0f027819 */ /* 0x000fe200000006ff */
[----:B------:R-:W-:-:S10]  /*1dd0*/  UISETP.GT.AND UP0, UPT, UR22, UR21, UPT ;  /* 0x000000151600728c */ /* 0x000fd4000bf04270 */
[----:B------:R-:W-:Y:S01]  /*1de0*/  @!P0 SYNCS.ARRIVE.TRANS64.A1T0 RZ, [UR4+0x128], RZ ;  /* 0x000128ffffff89a7 */ /* 0x000fe20008100004 */
[----:B------:R1:W2:Y:S01]  /*1df0*/  SYNCS.PHASECHK.TRANS64.TRYWAIT P0, [UR8+0x80], R2 ;  /* 0x00008002ff0075a7 */ /* 0x0002a20008001108 */
[----:B------:R-:W-:Y:S05]  /*1e00*/  BRA.U !UP0, `(.L_x_33) ;  /* 0x0000000108c07547 */ /* 0x000fea000b800000 */
[----:B------:R-:W-:Y:S01]  /*1e10*/  UIADD3 UR26, UPT, UPT, UR14, UR23, URZ ;  /* 0x000000170e1a7290 */ /* 0x000fe2000fffe0ff */
[----:B------:R-:W-:-:S11]  /*1e20*/  UMOV UR27, UR13 ;  /* 0x0000000d001b7c82 */ /* 0x000fd60008000000 */
.L_x_39:
[----:B------:R-:W-:Y:S01]  /*1e30*/  ULEA UR17, UR27, UR4, 0x3 ;  /* 0x000000041b117291 */ /* 0x000fe2000f8e18ff */
[----:B--2---:R-:W-:Y:S01]  /*1e40*/  @P5 MOV R3, 0x6000 ;  /* 0x0000600000035802 */ /* 0x004fe20000000f00 */
[----:B-12---:R-:W-:Y:S10]  /*1e50*/  @P0 BRA `(.L_x_34) ;  /* 0x00000000000c0947 */ /* 0x006ff40003800000 */
[----:B------:R-:W-:-:S04]  /*1e60*/  SHF.L.U32 R5, R15, 0x1f, RZ ;  /* 0x0000001f0f057819 */ /* 0x000fc800000006ff */
[----:B------:R-:W2:Y:S02]  /*1e70*/  SYNCS.PHASECHK.TRANS64.TRYWAIT P0, [UR17+0x80], R5 ;  /* 0x00008005ff0075a7 */ /* 0x000ea40008001111 */
[----:B--2---:R-:W-:Y:S05]  /*1e80*/  @!P0 BRA `(.L_x_35) ;  /* 0x000000c400488947 */ /* 0x004fea0003800000 */
.L_x_34:
[----:B------:R2:W-:Y:S01]  /*1e90*/  @P5 SYNCS.ARRIVE.TRANS64 RZ, [UR17], R3 ;  /* 0x00000003ffff59a7 */ /* 0x0005e20008000011 */
[----:B------:R-:W-:-:S04]  /*1ea0*/  ULOP3.LUT UR8, UR7, 0x2, URZ, 0xfc, !UPT ;  /* 0x0000000207087892 */ /* 0x000fc8000f8efcff */
[----:B------:R-:W-:-:S09]  /*1eb0*/  UISETP.NE.AND UP0, UPT, UR8, 0x2, UPT ;  /* 0x000000020800788c */ /* 0x000fd2000bf05270 */
[----:B------:R-:W-:Y:S05]  /*1ec0*/  BRA.U UP0, `(.L_x_36) ;  /* 0x0000000100047547 */ /* 0x000fea000b800000 */
[----:B------:R-:W-:Y:S05]  /*1ed0*/  BPT.TRAP 0x1 ;  /* 0x000000040000795c */ /* 0x000fea0000300000 */
.L_x_36:
[----:B------:R-:W-:Y:S04]  /*1ee0*/  BSSY.RECONVERGENT B0, `(.L_x_37) ;  /* 0x0000003000007945 */ /* 0x000fe80003800200 */
[----:B------:R-:W-:Y:S05]  /*1ef0*/  @!P4 BRA `(.L_x_38) ;  /* 0x000000000004c947 */ /* 0x000fea0003800000 */
[----:B------:R-:W-:Y:S05]  /*1f00*/  BPT.TRAP 0x1 ;  /* 0x000000040000795c */ /* 0x000fea0000300000 */
.L_x_38:
[----:B------:R-:W-:Y:S05]  /*1f10*/  BSYNC.RECONVERGENT B0 ;  /* 0x0000000000007941 */ /* 0x000fea0003800200 */
.L_x_37:
        /* <DEDUP_REMOVED lines=9> */
[----:B------:R-:W-:Y:S02]  /*1fb0*/  USHF.L.U32 UR18, UR23, 0x6, URZ ;  /* 0x0000000617127899 */ /* 0x000fe400080006ff */
[----:B------:R-:W-:Y:S01]  /*1fc0*/  ULOP3.LUT UR17, UR17, 0xfefffff8, URZ, 0xc0, !UPT ;  /* 0xfefffff811117892 */ /* 0x000fe2000f8ec0ff */
[----:B-1----:R-:W-:Y:S01]  /*1fd0*/  SHF.L.U32 R2, R15, 0x1f, RZ ;  /* 0x0000001f0f027819 */ /* 0x002fe200000006ff */
[----:B------:R-:W-:Y:S02]  /*1fe0*/  UIADD3 UR16, UPT, UPT, UR16, 0x8400, URZ ;  /* 0x0000840010107890 */ /* 0x000fe4000fffe0ff */
[----:B------:R-:W-:Y:S01]  /*1ff0*/  UIADD3.X UR33, UPT, UPT, URZ, UR25, URZ, UP1, !UPT ;  /* 0x00000019ff217290 */ /* 0x000fe20008ffe4ff */
[----:B------:R4:W1:Y:S01]  /*2000*/  SYNCS.PHASECHK.TRANS64.TRYWAIT P0, [UR8+0x80], R2 ;  /* 0x00008002ff0075a7 */ /* 0x0008620008001108 */
[----:B------:R-:W-:-:S02]  /*2010*/  ULEA UR8, UR27, UR4, 0xc ;  /* 0x000000041b087291 */ /* 0x000fc4000f8e60ff */
[----:B------:R-:W-:Y:S02]  /*2020*/  UIADD3.X UR31, UPT, UPT, URZ, UR25, URZ, UP0, !UPT ;  /* 0x00000019ff1f7290 */ /* 0x000fe400087fe4ff */
[----:B------:R-:W-:Y:S01]  /*2030*/  UIADD3 UR8, UPT, UPT, UR8, 0x28400, URZ ;  /* 0x0002840008087890 */ /* 0x000fe2000fffe0ff */
[----:B------:R-:W-:Y:S01]  /*2040*/  UMOV UR28, 0x0 ;  /* 0x00000000001c7882 */ /* 0x000fe20000000000 */
[----:B------:R-:W-:Y:S01]  /*2050*/  UMOV UR29, 0x10000000 ;  /* 0x10000000001d7882 */ /* 0x000fe20000000000 */
[----:B------:R-:W-:Y:S01]  /*2060*/  UMOV UR19, UR35 ;  /* 0x0000002300137c82 */ /* 0x000fe20008000000 */
[----:B------:R-:W-:Y:S01]  /*2070*/  UMOV UR20, UR36 ;  /* 0x0000002400147c82 */ /* 0x000fe20008000000 */
[----:B------:R-:W-:Y:S01]  /*2080*/  UMOV UR12, UR36 ;  /* 0x00000024000c7c82 */ /* 0x000fe20008000000 */
[----:B------:R-:W-:Y:S01]  /*2090*/  UMOV UR9, UR17 ;  /* 0x0000001100097c82 */ /* 0x000fe20008000000 */
[----:B------:R-:W-:Y:S01]  /*20a0*/  UMOV UR10, UR18 ;  /* 0x00000012000a7c82 */ /* 0x000fe20008000000 */
[----:B------:R4:W-:Y:S01]  /*20b0*/  UTMALDG.3D.2CTA [UR16], [UR32], desc[UR28] ;  /* 0x00001c10200075b4 */ /* 0x0009e20008211000 */
[----:B------:R-:W-:Y:S01]  /*20c0*/  UIADD3 UR23, UPT, UPT, UR23, 0x1, URZ ;  /* 0x0000000117177890 */ /* 0x000fe2000fffe0ff */
[----:B------:R-:W-:-:S03]  /*20d0*/  UMOV UR27, UR13 ;  /* 0x0000000d001b7c82 */ /* 0x000fc60008000000 */
[----:B------:R-:W-:Y:S01]  /*20e0*/  UISETP.NE.AND UP0, UPT, UR23, UR26, UPT ;  /* 0x0000001a1700728c */ /* 0x000fe2000bf05270 */
[----:B------:R4:W-:Y:S08]  /*20f0*/  UTMALDG.3D.2CTA [UR8], [UR30], desc[UR28] ;  /* 0x00001c081e0075b4 */ /* 0x0009f00008211000 */
[----:B----4-:R-:W-:Y:S05]  /*2100*/  BRA.U UP0, `(.L_x_39) ;  /* 0xfffffffd00487547 */ /* 0x010fea000b83ffff */
.L_x_33:
[C---:B-1----:R-:W-:Y:S01]  /*2110*/  LEA R2, R14.reuse, UR4, 0x3 ;  /* 0x000000040e027c11 */ /* 0x042fe2000f8e18ff */
[----:B------:R-:W-:Y:S01]  /*2120*/  NOP ;  /* 0x0000000000007918 */ /* 0x000fe20000000000 */
[----:B--2---:R-:W-:Y:S02]  /*2130*/  SHF.L.U32 R3, R13, 0x1f, RZ ;  /* 0x0000001f0d037819 */ /* 0x004fe400000006ff */
[----:B------:R-:W-:Y:S02]  /*2140*/  LEA R4, R14, UR4, 0x4 ;  /* 0x000000040e047c11 */ /* 0x000fe4000f8e20ff */
[----:B------:R-:W1:Y:S02]  /*2150*/  SYNCS.PHASECHK.TRANS64.TRYWAIT P0, [R2+URZ+0x130], R3 ;  /* 0x00013003020075a7 */ /* 0x000e6400080011ff */
[----:B-1----:R-:W-:Y:S05]  /*2160*/  @!P0 BRA `(.L_x_40) ;  /* 0x000000c000a88947 */ /* 0x002fea0003800000 */
.L_x_139:
[----:B------:R-:W2:Y:S01]  /*2170*/  LDS.128 R4, [R4+0x1c0] ;  /* 0x0001c00004047984 */ /* 0x000ea20000000c00 */
[----:B------:R-:W-:Y:S01]  /*2180*/  ISETP.GE.AND P0, PT, R192, 0x1, PT ;  /* 0x00000001c000780c */ /* 0x000fe20003f06270 */
[----:B-1----:R-:W-:Y:S01]  /*2190*/  VIADD R2, R2, 0x140 ;  /* 0x0000014002027836 */ /* 0x002fe20000000000 */
[----:B------:R-:W-:Y:S01]  /*21a0*/  @!PT LDS RZ, [RZ] ;  /* 0x00000000fffff984 */ /* 0x000fe20000000800 */
[----:B------:R-:W-:Y:S01]  /*21b0*/  @!PT LDS RZ, [RZ] ;  /* 0x00000000fffff984 */ /* 0x000fe20000000800 */
[----:B------:R-:W-:Y:S01]  /*21c0*/  @!PT LDS RZ, [RZ] ;  /* 0x00000000fffff984 */ /* 0x000fe20000000800 */
[----:B------:R-:W-:Y:S01]  /*21d0*/  @!PT LDS RZ, [RZ] ;  /* 0x00000000fffff984 */ /* 0x000fe20000000800 */
[----:B------:R1:W-:Y:S06]  /*21e0*/  MEMBAR.ALL.CTA ;  /* 0x0000000000007992 */ /* 0x0003ec0000008000 */
[----:B-1----:R-:W1:Y:S01]  /*21f0*/  FENCE.VIEW.ASYNC.S ;  /* 0x00000000000073c6 */ /* 0x002e620000000000 */
[----:B------:R-:W-:-:S04]  /*2200*/  PRMT R2, RZ, 0x654, R2 ;  /* 0x00000654ff027816 */ /* 0x000fc80000000002 */
[----:B-1----:R1:W-:Y:S01]  /*2210*/  SYNCS.ARRIVE.TRANS64.RED.A1T0 RZ, [R2+URZ], RZ ;  /* 0x000000ff02ff79a7 */ /* 0x0023e200081004ff */
[----:B--2---:R-:W-:-:S13]  /*2220*/  LOP3.LUT P2, RZ, R6, 0x1, RZ, 0xc0, !PT ;  /* 0x0000000106ff7812 */ /* 0x004fda000784c0ff */
[----:B------:R-:W-:Y:S01]  /*2230*/  @P2 SHF.R.U32.HI R3, RZ, 0x10, R5 ;  /* 0x00000010ff032819 */ /* 0x000fe20000011605 */
[----:B------:R-:W-:Y:S01]  /*2240*/  VOTEU.ANY UP0, P2 ;  /* 0x0000000000ff7886 */ /* 0x000fe20001000100 */
[----:B------:R-:W-:Y:S02]  /*2250*/  @P2 MOV R11, R4 ;  /* 0x00000004000b2202 */ /* 0x000fe40000000f00 */
[----:B------:R-:W-:Y:S02]  /*2260*/  @P2 R2UR.BROADCAST UR8, R3 ;  /* 0x00000000030822ca */ /* 0x000fe400008e0000 */
[----:B------:R-:W-:-:S11]  /*2270*/  @P2 LOP3.LUT R8, R5, 0xffff, RZ, 0xc0, !PT ;  /* 0x0000ffff05082812 */ /* 0x000fd600078ec0ff */
[----:B------:R-:W-:Y:S01]  /*2280*/  @UP0 UMOV UR36, UR8 ;  /* 0x0000000800240c82 */ /* 0x000fe20008000000 */
[----:B-1----:R-:W-:Y:S05]  /*2290*/  @!P0 BRA `(.L_x_41) ;  /* 0x0000000000b88947 */ /* 0x002fea0003800000 */
[----:B------:R-:W3:Y:S01]  /*22a0*/  LDC.64 R4, c[0x0][0xb18] ;  /* 0x0002c600ff047b82 */ /* 0x000ee20000000a00 */
[----:B------:R-:W-:-:S07]  /*22b0*/  ISETP.NE.AND P3, PT, R192, 0x1, PT ;  /* 0x00000001c000780c */ /* 0x000fce0003f65270 */
[----:B------:R-:W1:Y:S08]  /*22c0*/  LDC.64 R6, c[0x0][0xb10] ;  /* 0x0002c400ff067b82 */ /* 0x000e700000000a00 */
[----:B------:R-:W2:Y:S08]  /*22d0*/  LDC R18, c[0x0][0xb20] ;  /* 0x0002c800ff127b82 */ /* 0x000eb00000000800 */
[----:B------:R-:W4:Y:S01]  /*22e0*/  LDC R20, c[0x0][0xb0c] ;  /* 0x0002c300ff147b82 */ /* 0x000f220000000800 */
[----:B---3--:R-:W-:Y:S01]  /*22f0*/  IMAD.HI.U32 R19, R0, R5, RZ ;  /* 0x0000000500137227 */ /* 0x008fe200078e00ff */
[----:B------:R-:W-:-:S03]  /*2300*/  ISETP.NE.AND P0, PT, R4, 0x1, PT ;  /* 0x000000010400780c */ /* 0x000fc60003f05270 */
[----:B------:R-:W-:-:S03]  /*2310*/  IMAD.HI.U32 R5, R8, R5, RZ ;  /* 0x0000000508057227 */ /* 0x000fc600078e00ff */
[----:B------:R-:W3:Y:S01]  /*2320*/  LDC.64 R2, c[0x0][0xb28] ;  /* 0x0002ca00ff027b82 */ /* 0x000ee20000000a00 */
[----:B-1----:R-:W-:-:S04]  /*2330*/  IMAD.HI.U32 R22, R9, R6, RZ ;  /* 0x0000000609167227 */ /* 0x002fc800078e00ff */
[----:B------:R-:W-:Y:S01]  /*2340*/  IMAD.HI.U32 R24, R11, R6, RZ ;  /* 0x000000060b187227 */ /* 0x000fe200078e00ff */
[----:B------:R-:W-:Y:S02]  /*2350*/  SHF.R.U32.HI R22, RZ, R7, R22 ;  /* 0x00000007ff167219 */ /* 0x000fe40000011616 */
[-C--:B--2---:R-:W-:Y:S02]  /*2360*/  SHF.R.U32.HI R19, RZ, R18.reuse, R19 ;  /* 0x00000012ff137219 */ /* 0x084fe40000011613 */
[----:B------:R-:W-:Y:S02]  /*2370*/  SHF.R.U32.HI R5, RZ, R18, R5 ;  /* 0x00000012ff057219 */ /* 0x000fe40000011605 */
[----:B------:R-:W-:Y:S02]  /*2380*/  SEL R19, R0, R19, !P0 ;  /* 0x0000001300137207 */ /* 0x000fe40004000000 */
[----:B------:R-:W-:Y:S02]  /*2390*/  SHF.R.U32.HI R24, RZ, R7, R24 ;  /* 0x00000007ff187219 */ /* 0x000fe40000011618 */
[----:B----4-:R-:W-:-:S02]  /*23a0*/  ISETP.NE.AND P1, PT, R20, 0x1, PT ;  /* 0x000000011400780c */ /* 0x010fc40003f25270 */
[----:B------:R-:W-:Y:S02]  /*23b0*/  SEL R5, R8, R5, !P0 ;  /* 0x0000000508057207 */ /* 0x000fe40004000000 */
[----:B------:R-:W-:Y:S02]  /*23c0*/  SEL R21, R9, R22, !P1 ;  /* 0x0000001609157207 */ /* 0x000fe40004800000 */
[----:B------:R-:W-:Y:S01]  /*23d0*/  SEL R7, R11, R24, !P1 ;  /* 0x000000180b077207 */ /* 0x000fe20004800000 */
[----:B---3--:R-:W-:-:S04]  /*23e0*/  IMAD.HI.U32 R22, R19, R2, RZ ;  /* 0x0000000213167227 */ /* 0x008fc800078e00ff */
[----:B------:R-:W-:Y:S01]  /*23f0*/  IMAD.HI.U32 R6, R21, R2, RZ ;  /* 0x0000000215067227 */ /* 0x000fe200078e00ff */
[----:B------:R-:W-:-:S04]  /*2400*/  @P3 SHF.R.U32.HI R19, RZ, R3, R22 ;  /* 0x00000003ff133219 */ /* 0x000fc80000011616 */
[----:B------:R-:W-:Y:S01]  /*2410*/  @P3 SHF.R.U32.HI R21, RZ, R3, R6 ;  /* 0x00000003ff153219 */ /* 0x000fe20000011606 */
[----:B------:R-:W-:-:S04]  /*2420*/  IMAD R19, R192, R19, RZ ;  /* 0x00000013c0137224 */ /* 0x000fc800078e02ff */
[----:B------:R-:W-:Y:S01]  /*2430*/  IMAD R6, R192, R21, RZ ;  /* 0x00000015c0067224 */ /* 0x000fe200078e02ff */
[C---:B------:R-:W-:Y:S02]  /*2440*/  ISETP.GE.AND P0, PT, R5.reuse, R19, PT ;  /* 0x000000130500720c */ /* 0x040fe40003f06270 */
[----:B------:R-:W-:Y:S02]  /*2450*/  IADD3 R19, PT, PT, -R5, RZ, RZ ;  /* 0x000000ff05137210 */ /* 0x000fe40007ffe1ff */
[----:B------:R-:W-:Y:S01]  /*2460*/  ISETP.GE.OR P0, PT, R7, R6, P0 ;  /* 0x000000060700720c */ /* 0x000fe20000706670 */
[----:B------:R-:W-:-:S04]  /*2470*/  IMAD.HI.U32 R6, R5, R2, RZ ;  /* 0x0000000205067227 */ /* 0x000fc800078e00ff */
[----:B------:R-:W-:Y:S01]  /*2480*/  IMAD R8, R4, R19, R8 ;  /* 0x0000001304087224 */ /* 0x000fe200078e0208 */
[----:B------:R-:W-:-:S04]  /*2490*/  SHF.R.U32.HI R6, RZ, R3, R6 ;  /* 0x00000003ff067219 */ /* 0x000fc80000011606 */
[----:B------:R-:W-:-:S03]  /*24a0*/  SEL R6, R5, R6, !P3 ;  /* 0x0000000605067207 */ /* 0x000fc60005800000 */
[----:B------:R-:W-:-:S04]  /*24b0*/  @!P0 IMAD.HI.U32 R18, R7, R2, RZ ;  /* 0x0000000207128227 */ /* 0x000fc800078e00ff */
[----:B------:R-:W-:Y:S01]  /*24c0*/  IMAD.MOV R2, RZ, RZ, -R6 ;  /* 0x000000ffff027224 */ /* 0x000fe200078e0a06 */
[----:B------:R-:W-:-:S03]  /*24d0*/  @!P0 SHF.R.U32.HI R18, RZ, R3, R18 ;  /* 0x00000003ff128219 */ /* 0x000fc60000011612 */
[----:B------:R-:W-:Y:S01]  /*24e0*/  IMAD R2, R192, R2, R5 ;  /* 0x00000002c0027224 */ /* 0x000fe200078e0205 */
        /* <DEDUP_REMOVED lines=9> */
.L_x_41:
[----:B------:R-:W1:Y:S02]  /*2580*/  LDCU UR8, c[0x0][0xb30] ;  /* 0x00016600ff0877ac */ /* 0x000e640008000800 */
[----:B-1----:R-:W-:-:S09]  /*2590*/  UISETP.NE.AND UP0, UPT, UR8, 0x1, UPT ;  /* 0x000000010800788c */ /* 0x002fd2000bf05270 */
[----:B------:R-:W-:Y:S05]  /*25a0*/  BRA.U UP0, `(.L_x_42) ;  /* 0x0000000100407547 */ /* 0x000fea000b800000 */
[----:B------:R-:W1:Y:S08]  /*25b0*/  LDC.64 R4, c[0x0][0xb10] ;  /* 0x0002c400ff047b82 */ /* 0x000e700000000a00 */
[----:B------:R-:W2:Y:S08]  /*25c0*/  LDC.64 R2, c[0x0][0xb18] ;  /* 0x0002c600ff027b82 */ /* 0x000eb00000000a00 */
[----:B------:R-:W4:Y:S08]  /*25d0*/  LDC R6, c[0x0][0xb20] ;  /* 0x0002c800ff067b82 */ /* 0x000f300000000800 */
[----:B------:R-:W3:Y:S01]  /*25e0*/  LDC R18, c[0x0][0xb0c] ;  /* 0x0002c300ff127b82 */ /* 0x000ee20000000800 */
[----:B-1----:R-:W-:-:S05]  /*25f0*/  IMAD.HI.U32 R4, R11, R4, RZ ;  /* 0x000000040b047227 */ /* 0x002fca00078e00ff */
[----:B------:R-:W-:Y:S01]  /*2600*/  SHF.R.U32.HI R4, RZ, R5, R4 ;  /* 0x00000005ff047219 */ /* 0x000fe20000011604 */
[----:B--2---:R-:W-:Y:S01]  /*2610*/  IMAD.HI.U32 R3, R8, R3, RZ ;  /* 0x0000000308037227 */ /* 0x004fe200078e00ff */
[----:B------:R-:W-:-:S04]  /*2620*/  ISETP.NE.AND P0, PT, R2, 0x1, PT ;  /* 0x000000010200780c */ /* 0x000fc80003f05270 */
[----:B----4-:R-:W-:-:S04]  /*2630*/  SHF.R.U32.HI R3, RZ, R6, R3 ;  /* 0x00000006ff037219 */ /* 0x010fc80000011603 */
[----:B------:R-:W-:Y:S02]  /*2640*/  SEL R3, R8, R3, !P0 ;  /* 0x0000000308037207 */ /* 0x000fe40004000000 */
[----:B---3--:R-:W-:-:S04]  /*2650*/  ISETP.NE.AND P1, PT, R18, 0x1, PT ;  /* 0x000000011200780c */ /* 0x008fc80003f25270 */
[----:B------:R-:W-:-:S05]  /*2660*/  SEL R4, R11, R4, !P1 ;  /* 0x000000040b047207 */ /* 0x000fca0004800000 */
[----:B------:R-:W-:Y:S02]  /*2670*/  IMAD.IADD R5, R3, 0x1, -R4 ;  /* 0x0000000103057824 */ /* 0x000fe400078e0a04 */
[----:B------:R-:W-:Y:S02]  /*2680*/  IMAD.IADD R3, R4, 0x1, -R3 ;  /* 0x0000000104037824 */ /* 0x000fe400078e0a03 */
[----:B------:R-:W-:Y:S02]  /*2690*/  IMAD R11, R5, R18, R11 ;  /* 0x00000012050b7224 */ /* 0x000fe400078e020b */
[----:B------:R-:W-:-:S07]  /*26a0*/  IMAD R8, R3, R2, R8 ;  /* 0x0000000203087224 */ /* 0x000fce00078e0208 */
.L_x_42:
[----:B------:R-:W-:Y:S01]  /*26b0*/  VIADD R14, R14, 0x1 ;  /* 0x000000010e0e7836 */ /* 0x000fe20000000000 */
[----:B------:R-:W-:Y:S01]  /*26c0*/  UPLOP3.LUT UP5, UPT, UPT, UPT, UPT, 0x80, 0x8 ;  /* 0x000000000008789c */ /* 0x000fe20003faf070 */
[----:B------:R-:W-:Y:S02]  /*26d0*/  IMAD.IADD R19, R11, 0x1, R210 ;  /* 0x000000010b137824 */ /* 0x000fe400078e02d2 */
[----:B------:R-:W-:Y:S01]  /*26e0*/  IMAD.IADD R18, R8, 0x1, R139 ;  /* 0x0000000108127824 */ /* 0x000fe200078e028b */
[----:B------:R-:W-:-:S04]  /*26f0*/  ISETP.NE.AND P0, PT, R14, 0x2, PT ;  /* 0x000000020e00780c */ /* 0x000fc80003f05270 */
[----:B------:R-:W-:Y:S02]  /*2700*/  SEL R2, RZ, 0x1, P0 ;  /* 0x00000001ff027807 */ /* 0x000fe40000000000 */
[----:B------:R-:W-:Y:S02]  /*2710*/  SEL R14, R14, RZ, P0 ;  /* 0x000000ff0e0e7207 */ /* 0x000fe40000000000 */
[----:B------:R-:W-:Y:S01]  /*2720*/  LOP3.LUT R13, R13, R2, RZ, 0x3c, !PT ;  /* 0x000000020d0d7212 */ /* 0x000fe200078e3cff */
[----:B------:R-:W-:Y:S06]  /*2730*/  @P2 BRA `(.L_x_43) ;  /* 0xfffffff000542947 */ /* 0x000fec000383ffff */
[----:B------:R-:W-:Y:S01]  /*2740*/  UIADD3 UR4, UPT, UPT, UR4, 0x80, URZ ;  /* 0x0000008004047890 */ /* 0x000fe2000fffe0ff */
[----:B------:R-:W-:-:S03]  /*2750*/  SHF.L.U32 R3, R15, 0x1f, RZ ;  /* 0x0000001f0f037819 */ /* 0x000fc600000006ff */
[----:B------:R-:W-:-:S09]  /*2760*/  ULEA UR5, UR13, UR4, 0x3 ;  /* 0x000000040d057291 */ /* 0x000fd2000f8e18ff */
[----:B------:R-:W1:Y:S02]  /*2770*/  SYNCS.PHASECHK.TRANS64.TRYWAIT P0, [UR5], R3 ;  /* 0x00000003ff0075a7 */ /* 0x000e640008001105 */
[----:B-1----:R-:W-:Y:S05]  /*2780*/  @!P0 BRA `(.L_x_44) ;  /* 0x000000bc00348947 */ /* 0x002fea0003800000 */
.L_x_141:
[----:B------:R-:W-:-:S04]  /*2790*/  UIADD3 UR6, UPT, UPT, UR13, 0x1, URZ ;  /* 0x000000010d067890 */ /* 0x000fc8000fffe0ff */
[----:B------:R-:W-:-:S04]  /*27a0*/  UISETP.NE.AND UP0, UPT, UR6, 0x10, UPT ;  /* 0x000000100600788c */ /* 0x000fc8000bf05270 */
[----:B------:R-:W-:Y:S02]  /*27b0*/  USEL UR7, URZ, 0x1, UP0 ;  /* 0x00000001ff077887 */ /* 0x000fe40008000000 */
[----:B------:R-:W-:-:S04]  /*27c0*/  USEL UR6, UR6, URZ, UP0 ;  /* 0x000000ff06067287 */ /* 0x000fc80008000000 */
[----:B------:R-:W-:Y:S01]  /*27d0*/  ULEA UR5, UR6, UR4, 0x3 ;  /* 0x0000000406057291 */ /* 0x000fe2000f8e18ff */
[----:B------:R-:W-:-:S04]  /*27e0*/  LOP3.LUT R2, R15, UR7, RZ, 0x3c, !PT ;  /* 0x000000070f027c12 */ /* 0x000fc8000f8e3cff */
[----:B-1----:R-:W-:-:S04]  /*27f0*/  SHF.L.U32 R3, R2, 0x1f, RZ ;  /* 0x0000001f02037819 */ /* 0x002fc800000006ff */
[----:B------:R-:W1:Y:S02]  /*2800*/  SYNCS.PHASECHK.TRANS64.TRYWAIT P0, [UR5], R3 ;  /* 0x00000003ff0075a7 */ /* 0x000e640008001105 */
[----:B-1----:R-:W-:Y:S05]  /*2810*/  @!P0 BRA `(.L_x_45) ;  /* 0x000000bc00288947 */ /* 0x002fea0003800000 */
.L_x_143:
        /* <DEDUP_REMOVED lines=9> */
.L_x_145:
        /* <DEDUP_REMOVED lines=9> */
.L_x_147:
        /* <DEDUP_REMOVED lines=9> */
.L_x_149:
        /* <DEDUP_REMOVED lines=9> */
.L_x_151:
        /* <DEDUP_REMOVED lines=9> */
.L_x_153:
        /* <DEDUP_REMOVED lines=9> */
.L_x_155:
        /* <DEDUP_REMOVED lines=9> */
.L_x_157:
        /* <DEDUP_REMOVED lines=9> */
.L_x_159:
        /* <DEDUP_REMOVED lines=9> */
.L_x_161:
        /* <DEDUP_REMOVED lines=9> */
.L_x_163:
        /* <DEDUP_REMOVED lines=9> */
.L_x_165:
        /* <DEDUP_REMOVED lines=9> */
.L_x_167:
        /* <DEDUP_REMOVED lines=9> */
.L_x_169:
[----:B------:R-:W-:-:S04]  /*2f70*/  UIADD3 UR6, UPT, UPT, UR6, 0x1, URZ ;  /* 0x0000000106067890 */ /* 0x000fc8000fffe0ff */
[----:B------:R-:W-:-:S04]  /*2f80*/  UISETP.NE.AND UP0, UPT, UR6, 0x10, UPT ;  /* 0x000000100600788c */ /* 0x000fc8000bf05270 */
[----:B------:R-:W-:Y:S02]  /*2f90*/  USEL UR5, URZ, 0x1, UP0 ;  /* 0x00000001ff057887 */ /* 0x000fe40008000000 */
[----:B------:R-:W-:-:S04]  /*2fa0*/  USEL UR6, UR6, URZ, UP0 ;  /* 0x000000ff06067287 */ /* 0x000fc80008000000 */
[----:B------:R-:W-:Y:S01]  /*2fb0*/  ULEA UR6, UR6, UR4, 0x3 ;  /* 0x0000000406067291 */ /* 0x000fe2000f8e18ff */
[----:B-1----:R-:W-:-:S04]  /*2fc0*/  LOP3.LUT R3, R2, UR5, RZ, 0x3c, !PT ;  /* 0x0000000502037c12 */ /* 0x002fc8000f8e3cff */
[----:B------:R-:W-:Y:S01]  /*2fd0*/  SHF.L.U32 R3, R3, 0x1f, RZ ;  /* 0x0000001f03037819 */ /* 0x000fe200000006ff */
[----:B---3--:R-:W-:-:S07]  /*2fe0*/  IMAD.U32 R0, RZ, RZ, UR6 ;  /* 0x00000006ff007e24 */ /* 0x008fce000f8e00ff */
.L_x_59:
[----:B-1----:R1:W2:Y:S02]  /*2ff0*/  SYNCS.PHASECHK.TRANS64.TRYWAIT P0, [R0+URZ], R3 ;  /* 0x00000003000075a7 */ /* 0x0022a400080011ff */
[----:B--2---:R-:W-:Y:S05]  /*3000*/  @!P0 NANOSLEEP.SYNCS 0x989680 ;  /* 0x009896800000895d */ /* 0x004fea0003900000 */
[----:B------:R-:W2:Y:S02]  /*3010*/  @!P0 SYNCS.PHASECHK.TRANS64 P0, [R0+URZ], R3 ;  /* 0x00000003000085a7 */ /* 0x000ea400080010ff */
[----:B--2---:R-:W-:Y:S05]  /*3020*/  @P0 EXIT ;  /* 0x000000000000094d */ /* 0x004fea0003800000 */
[----:B------:R-:W-:Y:S05]  /*3030*/  BRA `(.L_x_59) ;  /* 0xfffffffc00ec7947 */ /* 0x000fea000383ffff */
.L_x_23:
[----:B------:R-:W-:-:S04]  /*3040*/  UISETP.NE.AND UP1, UPT, UR37, URZ, UPT ;  /* 0x000000ff2500728c */ /* 0x000fc8000bf25270 */
[----:B------:R-:W-:-:S09]  /*3050*/  UISETP.NE.OR UP1, UPT, UR10, 0x1, UP1 ;  /* 0x000000010a00788c */ /* 0x000fd20008f25670 */
[----:B------:R-:W-:Y:S05]  /*3060*/  BRA.U UP1, `(.L_x_60) ;  /* 0x00000005014c7547 */ /* 0x000fea000b800000 */
[----:B------:R-:W-:Y:S01]  /*3070*/  HFMA2 R11, -RZ, RZ, 0, 0 ;  /* 0x00000000ff0b7431 */ /* 0x000fe200000001ff */
[----:B------:R-:W-:Y:S01]  /*3080*/  ISETP.GE.U32.AND P2, PT, R10, 0x2, PT ;  /* 0x000000020a00780c */ /* 0x000fe20003f46070 */
[----:B------:R-:W-:Y:S01]  /*3090*/  IMAD.MOV.U32 R12, RZ, RZ, 0x1 ;  /* 0x00000001ff0c7424 */ /* 0x000fe200078e00ff */
[----:B------:R-:W-:Y:S01]  /*30a0*/  CS2R R8, SRZ ;  /* 0x0000000000087805 */ /* 0x000fe2000001ff00 */
[----:B------:R-:W-:Y:S01]  /*30b0*/  IMAD.MOV.U32 R3, RZ, RZ, RZ ;  /* 0x000000ffff037224 */ /* 0x000fe200078e00ff */
[----:B------:R-:W-:Y:S01]  /*30c0*/  UMOV UR4, 0x400 ;  /* 0x0000040000047882 */ /* 0x000fe20000000000 */
[----:B------:R-:W-:Y:S01]  /*30d0*/  UMOV UR6, URZ ;  /* 0x000000ff00067c82 */ /* 0x000fe20008000000 */
[----:B------:R-:W-:-:S12]  /*30e0*/  ULEA UR37, UR37, UR4, 0x18 ;  /* 0x0000000425257291 */ /* 0x000fd8000f8ec0ff */
.L_x_64:
[----:B------:R-:W-:Y:S02]  /*30f0*/  LEA R0, R3, UR37, 0x3 ;  /* 0x0000002503007c11 */ /* 0x000fe4000f8e18ff */
[----:B------:R-:W-:-:S03]  /*3100*/  SHF.L.U32 R5, R8, 0x1f, RZ ;  /* 0x0000001f08057819 */ /* 0x000fc600000006ff */
[----:B------:R-:W-:Y:S01]  /*3110*/  VIADD R4, R0, 0x1a0 ;  /* 0x000001a000047836 */ /* 0x000fe20000000000 */
[----:B------:R-:W1:Y:S02]  /*3120*/  SYNCS.PHASECHK.TRANS64.TRYWAIT P0, [R0+URZ+0x190], R5 ;  /* 0x00019005000075a7 */ /* 0x000e6400080011ff */
[----:B-1----:R-:W-:Y:S05]  /*3130*/  @!P0 BRA `(.L_x_61) ;  /* 0x000000b800308947 */ /* 0x002fea0003800000 */
.L_x_170:
[----:B------:R-:W-:Y:S01]  /*3140*/  ULEA UR5, UR6, UR37, 0x3 ;  /* 0x0000002506057291 */ /* 0x000fe2000f8e18ff */
[----:B------:R-:W-:Y:S01]  /*3150*/  PRMT R4, RZ, 0x654, R4 ;  /* 0x00000654ff047816 */ /* 0x000fe20000000004 */
[----:B-1----:R-:W-:Y:S01]  /*3160*/  @!P2 IMAD.MOV.U32 R5, RZ, RZ, 0x10 ;  /* 0x00000010ff05a424 */ /* 0x002fe200078e00ff */
[----:B------:R-:W-:Y:S01]  /*3170*/  SHF.L.U32 R7, R12, 0x1f, RZ ;  /* 0x0000001f0c077819 */ /* 0x000fe200000006ff */
[----:B------:R-:W-:Y:S01]  /*3180*/  UIADD3 UR4, UPT, UPT, UR5, 0x130, URZ ;  /* 0x0000013005047890 */ /* 0x000fe2000fffe0ff */
[----:B------:R1:W-:Y:S05]  /*3190*/  SYNCS.ARRIVE.TRANS64.RED.A1T0 RZ, [R4+URZ], RZ ;  /* 0x000000ff04ff79a7 */ /* 0x0003ea00081004ff */
[----:B------:R-:W-:Y:S01]  /*31a0*/  IMAD.U32 R13, RZ, RZ, UR4 ;  /* 0x00000004ff0d7e24 */ /* 0x000fe2000f8e00ff */
[----:B------:R-:W2:Y:S04]  /*31b0*/  SYNCS.PHASECHK.TRANS64.TRYWAIT P0, [UR5+0x140], R7 ;  /* 0x00014007ff0075a7 */ /* 0x000ea80008001105 */
[----:B------:R-:W-:Y:S01]  /*31c0*/  PRMT R13, R10, 0x654, R13 ;  /* 0x000006540a0d7816 */ /* 0x000fe2000000000d */
[----:B-12---:R-:W-:Y:S06]  /*31d0*/  @!P0 BRA `(.L_x_62) ;  /* 0x000000b8001c8947 */ /* 0x006fec0003800000 */
.L_x_172:
[----:B------:R-:W-:Y:S01]  /*31e0*/  ULEA UR4, UR6, UR37, 0x4 ;  /* 0x0000002506047291 */ /* 0x000fe2000f8e20ff */
[----:B------:R-:W-:Y:S01]  /*31f0*/  SEL R2, R13, R2, !P2 ;  /* 0x000000020d027207 */ /* 0x000fe20005000000 */
[----:B------:R-:W-:Y:S01]  /*3200*/  UIADD3 UR5, UPT, UPT, UR5, 0x130, URZ ;  /* 0x0000013005057890 */ /* 0x000fe2000fffe0ff */
[----:B-1----:R-:W-:Y:S01]  /*3210*/  LEA R0, R11, UR37, 0x3 ;  /* 0x000000250b007c11 */ /* 0x002fe2000f8e18ff */
[----:B------:R-:W-:Y:S01]  /*3220*/  UIADD3 UR4, UPT, UPT, UR4, 0x1c0, URZ ;  /* 0x000001c004047890 */ /* 0x000fe2000fffe0ff */
[----:B------:R1:W-:Y:S01]  /*3230*/  @!P2 SYNCS.ARRIVE.TRANS64.RED RZ, [R2+URZ], R5 ;  /* 0x0000000502ffa9a7 */ /* 0x0003e200080004ff */
[----:B------:R-:W-:Y:S01]  /*3240*/  UIADD3 UR6, UPT, UPT, UR6, 0x1, URZ ;  /* 0x0000000106067890 */ /* 0x000fe2000fffe0ff */
[----:B------:R-:W-:-:S03]  /*3250*/  VIADD R3, R3, 0x1 ;  /* 0x0000000103037836 */ /* 0x000fc60000000000 */
[----:B------:R-:W-:Y:S02]  /*3260*/  UISETP.NE.AND UP0, UPT, UR6, 0x2, UPT ;  /* 0x000000020600788c */ /* 0x000fe4000bf05270 */
[----:B------:R-:W-:Y:S01]  /*3270*/  ISETP.NE.AND P0, PT, R3, 0x2, PT ;  /* 0x000000020300780c */ /* 0x000fe20003f05270 */
[----:B------:R-:W-:Y:S06]  /*3280*/  UGETNEXTWORKID.BROADCAST [UR4], [UR5] ;  /* 0x00000000040073ca */ /* 0x000fec0008000100 */
[----:B------:R-:W-:Y:S02]  /*3290*/  USEL UR4, URZ, 0x1, UP0 ;  /* 0x00000001ff047887 */ /* 0x000fe40008000000 */
[----:B------:R-:W-:-:S04]  /*32a0*/  USEL UR6, UR6, URZ, UP0 ;  /* 0x000000ff06067287 */ /* 0x000fc80008000000 */
[----:B------:R-:W-:Y:S02]  /*32b0*/  LOP3.LUT R12, R12, UR4, RZ, 0x3c, !PT ;  /* 0x000000040c0c7c12 */ /* 0x000fe4000f8e3cff */
[----:B-1----:R-:W-:-:S04]  /*32c0*/  SHF.L.U32 R5, R9, 0x1f, RZ ;  /* 0x0000001f09057819 */ /* 0x002fc800000006ff */
[----:B------:R-:W1:Y:S02]  /*32d0*/  SYNCS.PHASECHK.TRANS64.TRYWAIT P1, [R0+URZ+0x130], R5 ;  /* 0x00013005000075a7 */ /* 0x000e6400080211ff */
[----:B-1----:R-:W-:Y:S05]  /*32e0*/  @!P1 BRA `(.L_x_63) ;  /* 0x000000b400f09947 */ /* 0x002fea0003800000 */
.L_x_173:
[----:B------:R-:W-:Y:S01]  /*32f0*/  LEA R4, R11, UR37, 0x4 ;  /* 0x000000250b047c11 */ /* 0x000fe2000f8e20ff */
[----:B-1----:R-:W-:Y:S01]  /*3300*/  VIADD R0, R0, 0x140 ;  /* 0x0000014000007836 */ /* 0x002fe20000000000 */
[----:B------:R-:W-:Y:S01]  /*3310*/  SEL R3, R3, RZ, P0 ;  /* 0x000000ff03037207 */ /* 0x000fe20000000000 */
[----:B------:R-:W-:-:S03]  /*3320*/  VIADD R11, R11, 0x1 ;  /* 0x000000010b0b7836 */ /* 0x000fc60000000000 */
[----:B------:R-:W1:Y:S01]  /*3330*/  LDS.128 R4, [R4+0x1c0] ;  /* 0x0001c00004047984 */ /* 0x000e620000000c00 */
[----:B------:R-:W-:Y:S02]  /*3340*/  PRMT R0, RZ, 0x654, R0 ;  /* 0x00000654ff007816 */ /* 0x000fe40000000000 */
[C---:B------:R-:W-:Y:S01]  /*3350*/  ISETP.NE.AND P1, PT, R11.reuse, 0x2, PT ;  /* 0x000000020b00780c */ /* 0x040fe20003f25270 */
[----:B------:R-:W-:Y:S01]  /*3360*/  @!PT LDS RZ, [RZ] ;  /* 0x00000000fffff984 */ /* 0x000fe20000000800 */
[----:B------:R-:W-:Y:S01]  /*3370*/  @!PT LDS RZ, [RZ] ;  /* 0x00000000fffff984 */ /* 0x000fe20000000800 */
[----:B------:R-:W-:Y:S01]  /*3380*/  @!PT LDS RZ, [RZ] ;  /* 0x00000000fffff984 */ /* 0x000fe20000000800 */
[----:B------:R-:W-:Y:S01]  /*3390*/  @!PT LDS RZ, [RZ] ;  /* 0x00000000fffff984 */ /* 0x000fe20000000800 */
[----:B------:R2:W-:Y:S06]  /*33a0*/  MEMBAR.ALL.CTA ;  /* 0x0000000000007992 */ /* 0x0005ec0000008000 */
[----:B--2---:R-:W2:Y:S01]  /*33b0*/  FENCE.VIEW.ASYNC.S ;  /* 0x00000000000073c6 */ /* 0x004ea20000000000 */
[----:B------:R-:W-:Y:S01]  /*33c0*/  SEL R11, R11, RZ, P1 ;  /* 0x000000ff0b0b7207 */ /* 0x000fe20000800000 */
[----:B--2---:R2:W-:Y:S01]  /*33d0*/  SYNCS.ARRIVE.TRANS64.RED.A1T0 RZ, [R0+URZ], RZ ;  /* 0x000000ff00ff79a7 */ /* 0x0045e200081004ff */
[----:B-1----:R-:W-:-:S02]  /*33e0*/  LOP3.LUT P3, RZ, R6, 0x1, RZ, 0xc0, !PT ;  /* 0x0000000106ff7812 */ /* 0x002fc4000786c0ff */
[----:B------:R-:W-:-:S04]  /*33f0*/  SEL R5, RZ, 0x1, P0 ;  /* 0x00000001ff057807 */ /* 0x000fc80000000000 */
[----:B------:R-:W-:Y:S02]  /*3400*/  LOP3.LUT R8, R8, R5, RZ, 0x3c, !PT ;  /* 0x0000000508087212 */ /* 0x000fe400078e3cff */
[----:B--2---:R-:W-:-:S04]  /*3410*/  SEL R0, RZ, 0x1, P1 ;  /* 0x00000001ff007807 */ /* 0x004fc80000800000 */
[----:B------:R-:W-:Y:S01]  /*3420*/  LOP3.LUT R9, R9, R0, RZ, 0x3c, !PT ;  /* 0x0000000009097212 */ /* 0x000fe200078e3cff */
[----:B------:R-:W-:Y:S06]  /*3430*/  @P3 BRA `(.L_x_64) ;  /* 0xfffffffc002c3947 */ /* 0x000fec000383ffff */
[----:B------:R-:W-:Y:S01]  /*3440*/  ULEA UR5, UR6, UR37, 0x3 ;  /* 0x0000002506057291 */ /* 0x000fe2000f8e18ff */
[----:B------:R-:W-:-:S08]  /*3450*/  SHF.L.U32 R3, R12, 0x1f, RZ ;  /* 0x0000001f0c037819 */ /* 0x000fd000000006ff */
[----:B------:R-:W1:Y:S02]  /*3460*/  SYNCS.PHASECHK.TRANS64 P0, [UR5+0x140], R3 ;  /* 0x00014003ff0075a7 */ /* 0x000e640008001005 */
[----:B-1----:R-:W-:Y:S05]  /*3470*/  @P0 BRA `(.L_x_65) ;  /* 0x0000000000080947 */ /* 0x002fea0003800000 */
[----:B------:R-:W1:Y:S02]  /*3480*/  SYNCS.PHASECHK.TRANS64.TRYWAIT P0, [UR5+0x140], R3 ;  /* 0x00014003ff0075a7 */ /* 0x000e640008001105 */
[----:B-1----:R-:W-:Y:S05]  /*3490*/  @!P0 BRA `(.L_x_66) ;  /* 0x000000b400988947 */ /* 0x002fea0003800000 */
.L_x_65:
[----:B------:R-:W-:-:S04]  /*34a0*/  UIADD3 UR4, UPT, UPT, UR6, 0x1, URZ ;  /* 0x0000000106047890 */ /* 0x000fc8000fffe0ff */
[----:B------:R-:W-:-:S04]  /*34b0*/  UISETP.NE.AND UP0, UPT, UR4, 0x2, UPT ;  /* 0x000000020400788c */ /* 0x000fc8000bf05270 */
[----:B------:R-:W-:Y:S02]  /*34c0*/  USEL UR7, URZ, 0x1, UP0 ;  /* 0x00000001ff077887 */ /* 0x000fe40008000000 */
[----:B------:R-:W-:-:S04]  /*34d0*/  USEL UR4, UR4, URZ, UP0 ;  /* 0x000000ff04047287 */ /* 0x000fc80008000000 */
[----:B------:R-:W-:Y:S01]  /*34e0*/  ULEA UR4, UR4, UR37, 0x3 ;  /* 0x0000002504047291 */ /* 0x000fe2000f8e18ff */
[----:B-1----:R-:W-:-:S04]  /*34f0*/  LOP3.LUT R3, R12, UR7, RZ, 0x3c, !PT ;  /* 0x000000070c037c12 */ /* 0x002fc8000f8e3cff */
[----:B------:R-:W-:-:S04]  /*3500*/  SHF.L.U32 R0, R3, 0x1f, RZ ;  /* 0x0000001f03007819 */ /* 0x000fc800000006ff */
[----:B------:R-:W1:Y:S02]  /*3510*/  SYNCS.PHASECHK.TRANS64 P0, [UR4+0x140], R0 ;  /* 0x00014000ff0075a7 */ /* 0x000e640008001004 */
[----:B-1----:R-:W-:Y:S05]  /*3520*/  @P0 EXIT ;  /* 0x000000000000094d */ /* 0x002fea0003800000 */
[----:B------:R-:W-:Y:S02]  /*3530*/  SHF.L.U32 R3, R3, 0x1f, RZ ;  /* 0x0000001f03037819 */ /* 0x000fe400000006ff */
[----:B------:R-:W-:-:S07]  /*3540*/  MOV R0, UR4 ;  /* 0x0000000400007c02 */ /* 0x000fce0008000f00 */
.L_x_67:
[----:B-1----:R1:W2:Y:S02]  /*3550*/  SYNCS.PHASECHK.TRANS64.TRYWAIT P0, [R0+URZ+0x140], R3 ;  /* 0x00014003000075a7 */ /* 0x0022a400080011ff */
[----:B--2---:R-:W-:Y:S05]  /*3560*/  @!P0 NANOSLEEP.SYNCS 0x989680 ;  /* 0x009896800000895d */ /* 0x004fea0003900000 */
[----:B------:R-:W2:Y:S02]  /*3570*/  @!P0 SYNCS.PHASECHK.TRANS64 P0, [R0+URZ+0x140], R3 ;  /* 0x00014003000085a7 */ /* 0x000ea400080010ff */
[----:B--2---:R-:W-:Y:S05]  /*3580*/  @P0 EXIT ;  /* 0x000000000000094d */ /* 0x004fea0003800000 */
[----:B------:R-:W-:Y:S05]  /*3590*/  BRA `(.L_x_67) ;  /* 0xfffffffc00ec7947 */ /* 0x000fea000383ffff */
.L_x_60:
[----:B------:R-:W-:Y:S05]  /*35a0*/  BRA.U UP4, `(.L_x_68) ;  /* 0x0000001104a07547 */ /* 0x000fea000b800000 */
[----:B------:R-:W-:Y:S01]  /*35b0*/  UMOV UR6, 0x40 ;  /* 0x0000004000067882 */ /* 0x000fe20000000000 */
[----:B------:R-:W-:Y:S01]  /*35c0*/  NOP ;  /* 0x0000000000007918 */ /* 0x000fe20000000000 */
[----:B------:R-:W-:Y:S01]  /*35d0*/  ULEA UR6, UR37, UR6, 0x18 ;  /* 0x0000000625067291 */ /* 0x000fe2000f8ec0ff */
[----:B------:R-:W-:Y:S02]  /*35e0*/  UMOV UR7, 0x400 ;  /* 0x0000040000077882 */ /* 0x000fe40000000000 */
[----:B------:R-:W-:-:S06]  /*35f0*/  ULEA UR37, UR37, UR7, 0x18 ;  /* 0x0000000725257291 */ /* 0x000fcc000f8ec0ff */
[----:B------:R-:W1:Y:S02]  /*3600*/  LDS.U8 R2, [UR6+0x1c] ;  /* 0x00001c06ff027984 */ /* 0x000e640008000000 */
[----:B-1----:R-:W-:-:S13]  /*3610*/  ISETP.NE.AND P0, PT, R2, RZ, PT ;  /* 0x000000ff0200720c */ /* 0x002fda0003f05270 */
[----:B------:R-:W-:Y:S05]  /*3620*/  @P0 BRA `(.L_x_69) ;  /* 0x0000000400080947 */ /* 0x000fea0003800000 */
[----:B------:R-:W-:Y:S02]  /*3630*/  UISETP.NE.U32.AND UP0, UPT, UR5, 0x1, UPT ;  /* 0x000000010500788c */ /* 0x000fe4000bf05070 */
[----:B------:R-:W-:-:S07]  /*3640*/  UIADD3 UR8, UPT, UPT, UR6, 0x8, URZ ;  /* 0x0000000806087890 */ /* 0x000fce000fffe0ff */
[----:B------:R-:W-:Y:S05]  /*3650*/  BRA.U !UP0, `(.L_x_70) ;  /* 0x00000001089c7547 */ /* 0x000fea000b800000 */
[----:B------:R-:W-:Y:S01]  /*3660*/  ELECT P0, URZ, PT ;  /* 0x0000000000ff782f */ /* 0x000fe20003800000 */
[----:B------:R-:W-:-:S12]  /*3670*/  BSSY B0, `(.L_x_70) ;  /* 0x0000025000007945 */ /* 0x000fd80003800000 */
[----:B------:R-:W-:Y:S05]  /*3680*/  @!P0 BRA `(.L_x_71) ;  /* 0x00000000008c8947 */ /* 0x000fea0003800000 */
[----:B------:R-:W-:-:S05]  /*3690*/  UMOV UR7, 0x10 ;  /* 0x0000001000077882 */ /* 0x000fca0000000000 */
[----:B------:R-:W-:Y:S04]  /*36a0*/  DEPBAR.LE SB1, 0x36 ;  /* 0x00009d800000791a */ /* 0x000fe80000000000 */
[----:B------:R-:W1:Y:S02]  /*36b0*/  UTCATOMSWS.2CTA.FIND_AND_SET.ALIGN UP1, UR7, UR7 ;  /* 0x00000007000775e3 */ /* 0x000e640008220800 */
[----:B-1----:R-:W-:Y:S01]  /*36c0*/  MOV R11, UR7 ;  /* 0x00000007000b7c02 */ /* 0x002fe20008000f00 */
[----:B------:R-:W-:Y:S06]  /*36d0*/  BRA.U UP1, `(.L_x_72) ;  /* 0x0000000101187547 */ /* 0x000fec000b800000 */
.L_x_73:
[----:B------:R-:W-:Y:S05]  /*36e0*/  NANOSLEEP 0x64 ;  /* 0x000000640000795d */ /* 0x000fea0003800000 */
[----:B------:R-:W-:-:S05]  /*36f0*/  UMOV UR7, 0x10 ;  /* 0x0000001000077882 */ /* 0x000fca0000000000 */
[----:B------:R-:W-:Y:S04]  /*3700*/  DEPBAR.LE SB1, 0x36 ;  /* 0x00009d800000791a */ /* 0x000fe80000000000 */
[----:B------:R-:W1:Y:S02]  /*3710*/  UTCATOMSWS.2CTA.FIND_AND_SET.ALIGN UP1, UR7, UR7 ;  /* 0x00000007000775e3 */ /* 0x000e640008220800 */
[----:B-1----:R-:W-:Y:S01]  /*3720*/  MOV R11, UR7 ;  /* 0x00000007000b7c02 */ /* 0x002fe20008000f00 */
[----:B------:R-:W-:Y:S05]  /*3730*/  BRA.U !UP1, `(.L_x_73) ;  /* 0xfffffffd09e87547 */ /* 0x000fea000b83ffff */
.L_x_72:
[----:B------:R-:W1:Y:S01]  /*3740*/  LDS R5, [UR6+0x10] ;  /* 0x00001006ff057984 */ /* 0x000e620008000800 */
[----:B------:R-:W-:Y:S01]  /*3750*/  IMAD.U32 R3, RZ, RZ, UR37 ;  /* 0x00000025ff037e24 */ /* 0x000fe2000f8e00ff */
[----:B------:R-:W-:-:S03]  /*3760*/  MOV R2, UR4 ;  /* 0x0000000400027c02 */ /* 0x000fc60008000f00 */
[----:B------:R-:W-:Y:S01]  /*3770*/  VIADD R3, R3, 0x1e0 ;  /* 0x000001e003037836 */ /* 0x000fe20000000000 */
[----:B-1----:R-:W-:-:S04]  /*3780*/  SHF.L.U32 R5, R5, 0x1f, RZ ;  /* 0x0000001f05057819 */ /* 0x002fc800000006ff */
[----:B------:R-:W1:Y:S02]  /*3790*/  SYNCS.PHASECHK.TRANS64.TRYWAIT P0, [UR6+0x8], R5 ;  /* 0x00000805ff0075a7 */ /* 0x000e640008001106 */
[----:B-1----:R-:W-:Y:S05]  /*37a0*/  @P0 BRA `(.L_x_74) ;  /* 0x0000000000080947 */ /* 0x002fea0003800000 */
[----:B------:R-:W1:Y:S02]  /*37b0*/  SYNCS.PHASECHK.TRANS64.TRYWAIT P0, [UR6+0x8], R5 ;  /* 0x00000805ff0075a7 */ /* 0x000e640008001106 */
[----:B-1----:R-:W-:Y:S05]  /*37c0*/  @!P0 BRA `(.L_x_75) ;  /* 0x000000b000e48947 */ /* 0x002fea0003800000 */
.L_x_74:
[----:B-1----:R-:W-:Y:S01]  /*37d0*/  HFMA2 R4, -RZ, RZ, 0, 5.9604644775390625e-08 ;  /* 0x00000001ff047431 */ /* 0x002fe200000001ff */
[----:B------:R-:W-:Y:S01]  /*37e0*/  UPRMT UR7, UR4, 0x654, UR8 ;  /* 0x0000065404077896 */ /* 0x000fe20008000008 */
[----:B------:R-:W-:Y:S01]  /*37f0*/  IMAD.MOV.U32 R6, RZ, RZ, 0xffff ;  /* 0x0000ffffff067424 */ /* 0x000fe200078e00ff */
[----:B------:R-:W-:Y:S01]  /*3800*/  PRMT R2, R2, 0x654, R3 ;  /* 0x0000065402027816 */ /* 0x000fe20000000003 */
[----:B------:R-:W-:Y:S02]  /*3810*/  IMAD.MOV.U32 R5, RZ, RZ, 0x4 ;  /* 0x00000004ff057424 */ /* 0x000fe400078e00ff */
[----:B------:R-:W-:Y:S01]  /*3820*/  IMAD.SHL.U32 R9, R11, 0x20, RZ ;  /* 0x000000200b097824 */ /* 0x000fe200078e00ff */
[----:B------:R-:W-:Y:S02]  /*3830*/  MOV R3, UR7 ;  /* 0x0000000700037c02 */ /* 0x000fe40008000f00 */
[-C--:B------:R-:W-:Y:S01]  /*3840*/  SHF.L.U32 R7, R6, R11.reuse, RZ ;  /* 0x0000000b06077219 */ /* 0x080fe200000006ff */
[----:B------:R1:W-:Y:S01]  /*3850*/  SYNCS.ARRIVE.TRANS64.RED RZ, [UR7], R5 ;  /* 0x00000005ffff79a7 */ /* 0x0003e20008000407 */
[----:B------:R-:W-:Y:S01]  /*3860*/  SHF.L.U32 R6, R4, R11, RZ ;  /* 0x0000000b04067219 */ /* 0x000fe200000006ff */
[----:B------:R1:W-:Y:S04]  /*3870*/  STS [UR37+0x1e0], R9 ;  /* 0x0001e009ff007988 */ /* 0x0003e80008000825 */
[----:B------:R1:W-:Y:S04]  /*3880*/  STAS [R2.64], R11 ;  /* 0x0000000b02007dbd */ /* 0x0003e8000c0008ff */
[----:B------:R1:W-:Y:S04]  /*3890*/  ATOMS.OR RZ, [UR6+0x14], R7 ;  /* 0x00001407ffff798c */ /* 0x0003e8000b000006 */
[----:B------:R1:W-:Y:S04]  /*38a0*/  ATOMS.OR RZ, [UR6+0x18], R6 ;  /* 0x00001806ffff798c */ /* 0x0003e8000b000006 */
[----:B------:R1:W-:Y:S02]  /*38b0*/  ATOMS.XOR RZ, [UR6+0x10], R4 ;  /* 0x00001004ffff798c */ /* 0x0003e4000b800006 */
.L_x_71:
[----:B------:R-:W-:Y:S05]  /*38c0*/  BSYNC B0 ;  /* 0x0000000000007941 */ /* 0x000fea0003800000 */
.L_x_70:
[----:B------:R-:W-:Y:S05]  /*38d0*/  BRA.U UP0, `(.L_x_76) ;  /* 0x00000001006c7547 */ /* 0x000fea000b800000 */
[----:B------:R-:W-:-:S03]  /*38e0*/  UMOV UR7, 0xffffffff ;  /* 0xffffffff00077882 */ /* 0x000fc60000000000 */
[----:B------:R-:W-:Y:S05]  /*38f0*/  BRA.DIV UR7, `(.L_x_77) ;  /* 0x000000b207b07947 */ /* 0x000fea000b800000 */
[----:B------:R-:W-:-:S13]  /*3900*/  ELECT P6, URZ, PT ;  /* 0x0000000000ff782f */ /* 0x000fda00038c0000 */
.L_x_177:
[----:B------:R-:W-:Y:S05]  /*3910*/  @!P6 BRA `(.L_x_76) ;  /* 0x00000000005ce947 */ /* 0x000fea0003800000 */
[----:B-1----:R-:W1:Y:S02]  /*3920*/  LDS R3, [UR6+0x10] ;  /* 0x00001006ff037984 */ /* 0x002e640008000800 */
[----:B-1----:R-:W-:-:S04]  /*3930*/  SHF.L.U32 R3, R3, 0x1f, RZ ;  /* 0x0000001f03037819 */ /* 0x002fc800000006ff */
[----:B------:R-:W1:Y:S02]  /*3940*/  SYNCS.PHASECHK.TRANS64.TRYWAIT P0, [UR6+0x8], R3 ;  /* 0x00000803ff0075a7 */ /* 0x000e640008001106 */
[----:B-1----:R-:W-:Y:S05]  /*3950*/  @P0 BRA `(.L_x_78) ;  /* 0x0000000000080947 */ /* 0x002fea0003800000 */
[----:B------:R-:W1:Y:S02]  /*3960*/  SYNCS.PHASECHK.TRANS64.TRYWAIT P0, [UR6+0x8], R3 ;  /* 0x00000803ff0075a7 */ /* 0x000e640008001106 */
[----:B-1----:R-:W-:Y:S05]  /*3970*/  @!P0 BRA `(.L_x_79) ;  /* 0x000000b000b08947 */ /* 0x002fea0003800000 */
.L_x_78:
[----:B------:R-:W2:Y:S01]  /*3980*/  LDS R5, [UR37+0x1e0] ;  /* 0x0001e025ff057984 */ /* 0x000ea20008000800 */
[----:B-1----:R-:W-:Y:S02]  /*3990*/  HFMA2 R2, -RZ, RZ, 0, 5.9604644775390625e-08 ;  /* 0x00000001ff027431 */ /* 0x002fe400000001ff */
[----:B------:R-:W-:Y:S01]  /*39a0*/  IMAD.MOV.U32 R3, RZ, RZ, 0xffff ;  /* 0x0000ffffff037424 */ /* 0x000fe200078e00ff */
[----:B------:R-:W-:Y:S01]  /*39b0*/  UPRMT UR7, UR4, 0x654, UR8 ;  /* 0x0000065404077896 */ /* 0x000fe20008000008 */
[----:B--2---:R-:W-:-:S03]  /*39c0*/  IMAD.SHL.U32 R4, R5, 0x20, RZ ;  /* 0x0000002005047824 */ /* 0x004fc600078e00ff */
[-C--:B------:R-:W-:Y:S02]  /*39d0*/  SHF.L.U32 R3, R3, R5.reuse, RZ ;  /* 0x0000000503037219 */ /* 0x080fe400000006ff */
[----:B------:R-:W-:Y:S01]  /*39e0*/  SHF.L.U32 R5, R2, R5, RZ ;  /* 0x0000000502057219 */ /* 0x000fe200000006ff */
[----:B------:R2:W-:Y:S04]  /*39f0*/  STS [UR37+0x1e0], R4 ;  /* 0x0001e004ff007988 */ /* 0x0005e80008000825 */
[----:B------:R2:W-:Y:S04]  /*3a00*/  ATOMS.OR RZ, [UR6+0x14], R3 ;  /* 0x00001403ffff798c */ /* 0x0005e8000b000006 */
[----:B------:R2:W-:Y:S01]  /*3a10*/  ATOMS.OR RZ, [UR6+0x18], R5 ;  /* 0x00001805ffff798c */ /* 0x0005e2000b000006 */
[----:B------:R-:W-:Y:S03]  /*3a20*/  SYNCS.ARRIVE.TRANS64.RED.A1T0 RZ, [UR7], RZ ;  /* 0x000000ffffff79a7 */ /* 0x000fe60008100407 */
[----:B------:R2:W-:Y:S01]  /*3a30*/  ATOMS.XOR RZ, [UR6+0x10], R2 ;  /* 0x00001002ffff798c */ /* 0x0005e2000b800006 */
[----:B------:R-:W-:Y:S05]  /*3a40*/  BRA `(.L_x_76) ;  /* 0x0000000000107947 */ /* 0x000fea0003800000 */
.L_x_69:
[----:B------:R-:W-:-:S05]  /*3a50*/  MOV R2, 0xffffffff ;  /* 0xffffffff00027802 */ /* 0x000fca0000000f00 */
[----:B------:R1:W-:Y:S02]  /*3a60*/  STS [UR37+0x1e0], R2 ;  /* 0x0001e002ff007988 */ /* 0x0003e40008000825 */
[----:B-1----:R-:W-:Y:S02]  /*3a70*/  MOV R2, 0x3a90 ;  /* 0x00003a9000027802 */ /* 0x002fe40000000f00 */
[----:B-----5:R-:W-:Y:S05]  /*3a80*/  CALL.REL.NOINC `($__internal_1_$__cuda_sm10x_tcgen05_guardrail_trap_phase_invalid_during_alloc) ;  /* 0x000000b400e47944 */ /* 0x020fea0003c00000 */
.L_x_76:
[----:B------:R-:W-:Y:S05]  /*3a90*/  WARPSYNC.ALL ;  /* 0x0000000000007948 */ /* 0x000fea0003800000 */
[----:B------:R-:W3:Y:S01]  /*3aa0*/  S2UR UR8, SR_CgaCtaId ;  /* 0x00000000000879c3 */ /* 0x000ee20000008800 */
[----:B------:R-:W-:Y:S01]  /*3ab0*/  UMOV UR6, 0x400 ;  /* 0x0000040000067882 */ /* 0x000fe20000000000 */
[----:B------:R-:W-:-:S06]  /*3ac0*/  NOP ;  /* 0x0000000000007918 */ /* 0x000fcc0000000000 */
[----:B------:R-:W-:Y:S06]  /*3ad0*/  BAR.ARV 0x6, 0xa0 ;  /* 0x0182800000007b1d */ /* 0x000fec0000002000 */
[----:B------:R-:W-:Y:S01]  /*3ae0*/  LOP3.LUT R0, R0, 0xffff, RZ, 0xc0, !PT ;  /* 0x0000ffff00007812 */ /* 0x000fe200078ec0ff */
[----:B-1----:R-:W-:Y:S01]  /*3af0*/  IMAD.MOV.U32 R9, RZ, RZ, 0x1 ;  /* 0x00000001ff097424 */ /* 0x002fe200078e00ff */
[----:B------:R-:W-:Y:S01]  /*3b00*/  LOP3.LUT R8, R8, 0xffff, RZ, 0xc0, !PT ;  /* 0x0000ffff08087812 */ /* 0x000fe200078ec0ff */
[----:B------:R-:W-:Y:S01]  /*3b10*/  UMOV UR22, URZ ;  /* 0x000000ff00167c82 */ /* 0x000fe20008000000 */
[----:B------:R-:W-:Y:S01]  /*3b20*/  R2UR UR12, R0 ;  /* 0x00000000000c72ca */ /* 0x000fe200000e0000 */
[----:B------:R-:W-:Y:S01]  /*3b30*/  UMOV UR21, URZ ;  /* 0x000000ff00157c82 */ /* 0x000fe20008000000 */
[----:B------:R-:W-:Y:S01]  /*3b40*/  R2UR UR13, R8 ;  /* 0x00000000080d72ca */ /* 0x000fe200000e0000 */
[----:B------:R-:W-:Y:S01]  /*3b50*/  IMAD.MOV.U32 R8, RZ, RZ, RZ ;  /* 0x000000ffff087224 */ /* 0x000fe200078e00ff */
[----:B------:R-:W-:Y:S01]  /*3b60*/  UMOV UR20, URZ ;  /* 0x000000ff00147c82 */ /* 0x000fe20008000000 */
[----:B------:R-:W-:-:S02]  /*3b70*/  UISETP.NE.AND UP2, UPT, UR5, URZ, UPT ;  /* 0x000000ff0500728c */ /* 0x000fc4000bf45270 */
[----:B---3--:R-:W-:Y:S01]  /*3b80*/  ULEA UR8, UR8, UR6, 0x18 ;  /* 0x0000000608087291 */ /* 0x008fe2000f8ec0ff */
[----:B------:R-:W1:Y:S03]  /*3b90*/  LDCU UR6, c[0x0][0x38c] ;  /* 0x00007180ff0677ac */ /* 0x000e660008000800 */
[----:B------:R-:W-:Y:S02]  /*3ba0*/  UIADD3 UR14, UPT, UPT, UR8, 0x8400, URZ ;  /* 0x00008400080e7890 */ /* 0x000fe4000fffe0ff */
[----:B------:R-:W-:-:S03]  /*3bb0*/  UIADD3 UR15, UPT, UPT, UR8, 0x28400, URZ ;  /* 0x00028400080f7890 */ /* 0x000fc6000fffe0ff */
[----:B--2---:R-:W2:Y:S01]  /*3bc0*/  LDS R2, [UR8+0x1e0] ;  /* 0x0001e008ff027984 */ /* 0x004ea20008000800 */
[----:B------:R-:W-:Y:S02]  /*3bd0*/  USHF.R.U32.HI UR14, URZ, 0x4, UR14 ;  /* 0x00000004ff0e7899 */ /* 0x000fe4000801160e */
[----:B------:R-:W-:Y:S02]  /*3be0*/  USHF.R.U32.HI UR15, URZ, 0x4, UR15 ;  /* 0x00000004ff0f7899 */ /* 0x000fe4000801160f */
[----:B------:R-:W-:Y:S02]  /*3bf0*/  ULOP3.LUT UR14, UR14, 0x3fff, URZ, 0xc0, !UPT ;  /* 0x00003fff0e0e7892 */ /* 0x000fe4000f8ec0ff */
[----:B------:R-:W-:Y:S02]  /*3c00*/  ULOP3.LUT UR15, UR15, 0x3fff, URZ, 0xc0, !UPT ;  /* 0x00003fff0f0f7892 */ /* 0x000fe4000f8ec0ff */
[----:B------:R-:W-:Y:S02]  /*3c10*/  ULOP3.LUT UR14, UR14, 0x10000, URZ, 0xfc, !UPT ;  /* 0x000100000e0e7892 */ /* 0x000fe4000f8efcff */
[----:B-1----:R-:W-:-:S02]  /*3c20*/  UIADD3 UR6, UPT, UPT, UR6, 0x3f, URZ ;  /* 0x0000003f06067890 */ /* 0x002fc4000fffe0ff */
[----:B------:R-:W-:Y:S02]  /*3c30*/  ULOP3.LUT UR15, UR15, 0x10000, URZ, 0xfc, !UPT ;  /* 0x000100000f0f7892 */ /* 0x000fe4000f8efcff */
[----:B------:R-:W-:Y:S01]  /*3c40*/  USHF.R.S32.HI UR7, URZ, 0x1f, UR6 ;  /* 0x0000001fff077899 */ /* 0x000fe20008011406 */
[----:B------:R-:W-:Y:S01]  /*3c50*/  UMOV UR28, 0x0 ;  /* 0x00000000001c7882 */ /* 0x000fe20000000000 */
[----:B------:R-:W-:Y:S02]  /*3c60*/  UMOV UR29, 0x10200010 ;  /* 0x10200010001d7882 */ /* 0x000fe40000000000 */
[----:B------:R-:W-:Y:S01]  /*3c70*/  ULEA.HI UR7, UR7, UR6, URZ, 0x6 ;  /* 0x0000000607077291 */ /* 0x000fe2000f8f30ff */
[----:B------:R-:W-:Y:S01]  /*3c80*/  UMOV UR26, 0x0 ;  /* 0x00000000001a7882 */ /* 0x000fe20000000000 */
[----:B------:R-:W-:Y:S02]  /*3c90*/  UMOV UR27, 0x10200010 ;  /* 0x10200010001b7882 */ /* 0x000fe40000000000 */
[----:B------:R-:W-:-:S04]  /*3ca0*/  USHF.R.S32.HI UR7, URZ, 0x6, UR7 ;  /* 0x00000006ff077899 */ /* 0x000fc80008011407 */
[----:B------:R-:W-:-:S04]  /*3cb0*/  UISETP.LT.AND UP0, UPT, UR7, 0x1, UPT ;  /* 0x000000010700788c */ /* 0x000fc8000bf01270 */
[----:B------:R-:W-:Y:S01]  /*3cc0*/  USEL UR23, UR7, 0x1, !UP0 ;  /* 0x0000000107177887 */ /* 0x000fe2000c000000 */
[----:B--2---:R-:W-:Y:S02]  /*3cd0*/  R2UR UR24, R2 ;  /* 0x00000000021872ca */ /* 0x004fe400000e0000 */
[----:B------:R-:W-:-:S13]  /*3ce0*/  CS2R R2, SRZ ;  /* 0x0000000000027805 */ /* 0x000fda000001ff00 */
.L_x_87:
[C---:B------:R-:W-:Y:S02]  /*3cf0*/  LEA R0, R8.reuse, UR8, 0x3 ;  /* 0x0000000808007c11 */ /* 0x040fe4000f8e18ff */
[----:B------:R-:W-:Y:S02]  /*3d00*/  SHF.L.U32 R5, R3, 0x1f, RZ ;  /* 0x0000001f03057819 */ /* 0x000fe400000006ff */
[----:B------:R-:W-:Y:S02]  /*3d10*/  LEA R4, R8, UR8, 0x4 ;  /* 0x0000000808047c11 */ /* 0x000fe4000f8e20ff */
[----:B------:R-:W1:Y:S02]  /*3d20*/  SYNCS.PHASECHK.TRANS64.TRYWAIT P0, [R0+URZ+0x130], R5 ;  /* 0x00013005000075a7 */ /* 0x000e6400080011ff */
[----:B-1-34-:R-:W-:Y:S05]  /*3d30*/  @!P0 BRA `(.L_x_80) ;  /* 0x000000ac00d88947 */ /* 0x01afea0003800000 */
.L_x_178:
[----:B-1----:R-:W1:Y:S01]  /*3d40*/  LDS.128 R4, [R4+0x1c0] ;  /* 0x0001c00004047984 */ /* 0x002e620000000c00 */
[----:B------:R-:W-:Y:S02]  /*3d50*/  VIADD R0, R0, 0x140 ;  /* 0x0000014000007836 */ /* 0x000fe40000000000 */
[----:B------:R-:W-:Y:S01]  /*3d60*/  VIADD R8, R8, 0x1 ;  /* 0x0000000108087836 */ /* 0x000fe20000000000 */
[----:B------:R-:W-:Y:S01]  /*3d70*/  @!PT LDS RZ, [RZ] ;  /* 0x00000000fffff984 */ /* 0x000fe20000000800 */
[----:B------:R-:W-:Y:S01]  /*3d80*/  @!PT LDS RZ, [RZ] ;  /* 0x00000000fffff984 */ /* 0x000fe20000000800 */
[----:B------:R-:W-:Y:S01]  /*3d90*/  @!PT LDS RZ, [RZ] ;  /* 0x00000000fffff984 */ /* 0x000fe20000000800 */
[----:B------:R-:W-:Y:S01]  /*3da0*/  @!PT LDS RZ, [RZ] ;  /* 0x00000000fffff984 */ /* 0x000fe20000000800 */
[----:B------:R2:W-:Y:S06]  /*3db0*/  MEMBAR.ALL.CTA ;  /* 0x0000000000007992 */ /* 0x0005ec0000008000 */
[----:B--2---:R-:W2:Y:S01]  /*3dc0*/  FENCE.VIEW.ASYNC.S ;  /* 0x00000000000073c6 */ /* 0x004ea20000000000 */
[----:B------:R-:W-:-:S04]  /*3dd0*/  PRMT R0, RZ, 0x654, R0 ;  /* 0x00000654ff007816 */ /* 0x000fc80000000000 */
[----:B--2---:R2:W-:Y:S01]  /*3de0*/  SYNCS.ARRIVE.TRANS64.RED.A1T0 RZ, [R0+URZ], RZ ;  /* 0x000000ff00ff79a7 */ /* 0x0045e200081004ff */
[----:B-1----:R-:W-:Y:S01]  /*3df0*/  LOP3.LUT P1, RZ, R6, 0x1, RZ, 0xc0, !PT ;  /* 0x0000000106ff7812 */ /* 0x002fe2000782c0ff */
[----:B--2---:R-:W-:-:S12]  /*3e00*/  BRA.U UP2, `(.L_x_81) ;  /* 0x0000000102e07547 */ /* 0x004fd8000b800000 */
[----:B------:R-:W1:Y:S01]  /*3e10*/  LDCU UR6, c[0x0][0x38c] ;  /* 0x00007180ff0677ac */ /* 0x000e620008000800 */
[----:B------:R-:W-:Y:S02]  /*3e20*/  PLOP3.LUT P2, PT, PT, PT, PT, 0x80, 0x8 ;  /* 0x000000000008781c */ /* 0x000fe40003f4f070 */
[----:B------:R-:W-:Y:S01]  /*3e30*/  SHF.L.U32 R5, R9, 0x1f, RZ ;  /* 0x0000001f09057819 */ /* 0x000fe200000006ff */
[----:B------:R-:W-:Y:S02]  /*3e40*/  ULEA UR10, UR22, UR8, 0x3 ;  /* 0x00000008160a7291 */ /* 0x000fe4000f8e18ff */
[----:B------:R-:W-:Y:S02]  /*3e50*/  ULEA UR11, UR22, UR24, 0x7 ;  /* 0x00000018160b7291 */ /* 0x000fe4000f8e38ff */
[----:B-1----:R-:W-:-:S06]  /*3e60*/  UISETP.GE.AND UP0, UPT, UR6, 0x1, UPT ;  /* 0x000000010600788c */ /* 0x002fcc000bf06270 */
[----:B------:R-:W-:-:S05]  /*3e70*/  PLOP3.LUT P0, PT, PT, PT, UP0, 0x80, 0x8 ;  /* 0x000000000008781c */ /* 0x000fca0003f0f008 */
[----:B------:R-:W-:-:S08]  /*3e80*/  @UP0 ULEA UR6, UR21, UR8, 0x3 ;  /* 0x0000000815060291 */ /* 0x000fd0000f8e18ff */
[----:B------:R-:W-:-:S04]  /*3e90*/  @P0 SHF.L.U32 R0, R2, 0x1f, RZ ;  /* 0x0000001f02000819 */ /* 0x000fc800000006ff */
[----:B------:R1:W2:Y:S01]  /*3ea0*/  @P0 SYNCS.PHASECHK.TRANS64.TRYWAIT P2, [UR6], R0 ;  /* 0x00000000ff0005a7 */ /* 0x0002a20008041106 */
[----:B------:R-:W3:Y:S02]  /*3eb0*/  SYNCS.PHASECHK.TRANS64.TRYWAIT P0, [UR10+0x170], R5 ;  /* 0x00017005ff0075a7 */ /* 0x000ee4000800110a */
[----:B-123--:R-:W-:Y:S05]  /*3ec0*/  @!P0 BRA `(.L_x_82) ;  /* 0x000000ac00888947 */ /* 0x00efea0003800000 */
.L_x_180:
[----:B------:R-:W-:Y:S01]  /*3ed0*/  UMOV UR19, UR20 ;  /* 0x0000001400137c82 */ /* 0x000fe20008000000 */
[----:B------:R-:W-:Y:S05]  /*3ee0*/  BRA.U !UP0, `(.L_x_83) ;  /* 0x0000000108987547 */ /* 0x000fea000b800000 */
[----:B------:R-:W-:Y:S02]  /*3ef0*/  UIADD3 UR19, UPT, UPT, UR23, UR20, URZ ;  /* 0x0000001417137290 */ /* 0x000fe4000fffe0ff */
[----:B------:R-:W-:Y:S01]  /*3f00*/  UPLOP3.LUT UP3, UPT, UPT, UPT, UPT, 0x40, 0x4 ;  /* 0x000000000004789c */ /* 0x000fe20003f6e870 */
[----:B------:R-:W-:Y:S01]  /*3f10*/  UMOV UR18, UR7 ;  /* 0x0000000700127c82 */ /* 0x000fe20008000000 */
[----:B------:R-:W-:-:S09]  /*3f20*/  UMOV UR17, UR21 ;  /* 0x0000001500117c82 */ /* 0x000fd20008000000 */
.L_x_86:
[----:B--2---:R-:W-:Y:S01]  /*3f30*/  ULEA UR9, UR17, UR8, 0x3 ;  /* 0x0000000811097291 */ /* 0x004fe2000f8e18ff */
[----:B---3--:R-:W-:Y:S11]  /*3f40*/  @P2 BRA `(.L_x_84) ;  /* 0x00000000000c2947 */ /* 0x008ff60003800000 */
[----:B-1----:R-:W-:Y:S04]  /*3f50*/  SHF.L.U32 R5, R2, 0x1f, RZ ;  /* 0x0000001f02057819 */ /* 0x002fe800000006ff */
[----:B------:R-:W1:Y:S02]  /*3f60*/  SYNCS.PHASECHK.TRANS64.TRYWAIT P0, [UR9], R5 ;  /* 0x00000005ff0075a7 */ /* 0x000e640008001109 */
[----:B-1----:R-:W-:Y:S05]  /*3f70*/  @!P0 BRA `(.L_x_85) ;  /* 0x000000ac00748947 */ /* 0x002fea0003800000 */
.L_x_84:
[----:B------:R-:W-:Y:S01]  /*3f80*/  UISETP.NE.AND UP0, UPT, UR18, 0x1, UPT ;  /* 0x000000011200788c */ /* 0x000fe2000bf05270 */
[----:B------:R-:W-:Y:S01]  /*3f90*/  PLOP3.LUT P2, PT, PT, PT, PT, 0x80, 0x8 ;  /* 0x000000000008781c */ /* 0x000fe20003f4f070 */
[----:B------:R-:W-:Y:S02]  /*3fa0*/  UIADD3 UR21, UPT, UPT, UR17, 0x1, URZ ;  /* 0x0000000111157890 */ /* 0x000fe4000fffe0ff */
[----:B------:R-:W-:Y:S02]  /*3fb0*/  ULEA UR30, UR17, UR15, 0x8 ;  /* 0x0000000f111e7291 */ /* 0x000fe4000f8e40ff */
[----:B------:R-:W-:Y:S01]  /*3fc0*/  UISETP.NE.AND UP1, UPT, UR21, 0x10, UPT ;  /* 0x000000101500788c */ /* 0x000fe2000bf25270 */
[----:B------:R-:W-:Y:S01]  /*3fd0*/  PLOP3.LUT P0, PT, PT, PT, UP0, 0x80, 0x8 ;  /* 0x000000000008781c */ /* 0x000fe20003f0f008 */
[----:B------:R-:W-:Y:S02]  /*3fe0*/  ULEA UR32, UR17, UR14, 0x9 ;  /* 0x0000000e11207291 */ /* 0x000fe4000f8e48ff */
[----:B------:R-:W-:Y:S02]  /*3ff0*/  USEL UR16, URZ, 0x1, UP1 ;  /* 0x00000001ff107887 */ /* 0x000fe40008800000 */
[----:B------:R-:W-:Y:S02]  /*4000*/  USEL UR21, UR21, URZ, UP1 ;  /* 0x000000ff15157287 */ /* 0x000fe40008800000 */
[----:B------:R-:W-:Y:S02]  /*4010*/  UIADD3 UR36, UPT, UPT, UR30, 0x2, URZ ;  /* 0x000000021e247890 */ /* 0x000fe4000fffe0ff */
[----:B------:R-:W-:Y:S01]  /*4020*/  @UP0 ULEA UR6, UR21, UR8, 0x3 ;  /* 0x0000000815060291 */ /* 0x000fe2000f8e18ff */
[----:B------:R-:W-:Y:S01]  /*4030*/  LOP3.LUT R2, R2, UR16, RZ, 0x3c, !PT ;  /* 0x0000001002027c12 */ /* 0x000fe2000f8e3cff */
[----:B------:R-:W-:Y:S02]  /*4040*/  UIADD3 UR34, UPT, UPT, UR32, 0x2, URZ ;  /* 0x0000000220227890 */ /* 0x000fe4000fffe0ff */
[----:B------:R-:W-:Y:S01]  /*4050*/  UIADD3 UR9, UPT, UPT, UR9, 0x80, URZ ;  /* 0x0000008009097890 */ /* 0x000fe2000fffe0ff */
[----:B-1----:R-:W-:Y:S01]  /*4060*/  @P0 SHF.L.U32 R0, R2, 0x1f, RZ ;  /* 0x0000001f02000819 */ /* 0x002fe200000006ff */
[----:B------:R-:W-:Y:S01]  /*4070*/  UMOV UR31, 0x80004020 ;  /* 0x80004020001f7882 */ /* 0x000fe20000000000 */
[----:B------:R-:W-:Y:S01]  /*4080*/  UMOV UR33, 0x80004020 ;  /* 0x8000402000217882 */ /* 0x000fe20000000000 */
[----:B------:R-:W-:Y:S01]  /*4090*/  UMOV UR37, 0x80004020 ;  /* 0x8000402000257882 */ /* 0x000fe20000000000 */
[----:B------:R2:W3:Y:S01]  /*40a0*/  @P0 SYNCS.PHASECHK.TRANS64.TRYWAIT P2, [UR6], R0 ;  /* 0x00000000ff0005a7 */ /* 0x0004e20008041106 */
[----:B------:R-:W-:Y:S01]  /*40b0*/  UIADD3 UR20, UPT, UPT, UR20, 0x1, URZ ;  /* 0x0000000114147890 */ /* 0x000fe2000fffe0ff */
[----:B------:R2:W-:Y:S01]  /*40c0*/  UTCQMMA.2CTA gdesc[UR32], gdesc[UR30], tmem[UR11], tmem[UR28], idesc[UR29], UP3 ;  /* 0x00ff1c1e200075ea */ /* 0x0005e20009a0030b */
[----:B------:R-:W-:Y:S02]  /*40d0*/  UIADD3 UR18, UPT, UPT, UR18, -0x1, URZ ;  /* 0xffffffff12127890 */ /* 0x000fe4000fffe0ff */
[----:B------:R-:W-:Y:S02]  /*40e0*/  UISETP.NE.AND UP0, UPT, UR20, UR19, UPT ;  /* 0x000000131400728c */ /* 0x000fe4000bf05270 */
[----:B------:R-:W-:Y:S01]  /*40f0*/  UPLOP3.LUT UP3, UPT, UPT, UPT, UPT, 0x80, 0x8 ;  /* 0x000000000008789c */ /* 0x000fe20003f6f070 */
[----:B------:R-:W-:Y:S01]  /*4100*/  UMOV UR35, 0x80004020 ;  /* 0x8000402000237882 */ /* 0x000fe20000000000 */
[----:B------:R-:W-:Y:S01]  /*4110*/  UMOV UR17, UR21 ;  /* 0x0000001500117c82 */ /* 0x000fe20008000000 */
[----:B------:R2:W-:Y:S01]  /*4120*/  UTCQMMA.2CTA gdesc[UR34], gdesc[UR36], tmem[UR11], tmem[UR26], idesc[UR27], UPT ;  /* 0x00ff1a24220075ea */ /* 0x0005e2000ba0030b */
[----:B------:R2:W-:Y:S03]  /*4130*/  UTCBAR.2CTA.MULTICAST [UR9], URZ, UR13 ;  /* 0x000000ff090073e9 */ /* 0x0005e6000820080d */
[----:B------:R-:W-:Y:S05]  /*4140*/  BRA.U UP0, `(.L_x_86) ;  /* 0xfffffffd00787547 */ /* 0x000fea000b83ffff */
.L_x_83:
[----:B------:R-:W-:Y:S01]  /*4150*/  UIADD3 UR10, UPT, UPT, UR10, 0x150, URZ ;  /* 0x000001500a0a7890 */ /* 0x000fe2000fffe0ff */
[----:B------:R-:W-:-:S08]  /*4160*/  UMOV UR20, UR19 ;  /* 0x0000001300147c82 */ /* 0x000fd00008000000 */
[----:B------:R4:W-:Y:S01]  /*4170*/  UTCBAR.2CTA.MULTICAST [UR10], URZ, UR12 ;  /* 0x000000ff0a0073e9 */ /* 0x0009e2000820080c */
[----:B------:R-:W-:Y:S02]  /*4180*/  NOP ;  /* 0x0000000000007918 */ /* 0x000fe40000000000 */
.L_x_81:
[----:B------:R-:W-:Y:S01]  /*4190*/  UIADD3 UR22, UPT, UPT, UR22, 0x1, URZ ;  /* 0x0000000116167890 */ /* 0x000fe2000fffe0ff */
[----:B------:R-:W-:-:S03]  /*41a0*/  ISETP.NE.AND P0, PT, R8, 0x2, PT ;  /* 0x000000020800780c */ /* 0x000fc60003f05270 */
[----:B------:R-:W-:Y:S01]  /*41b0*/  UISETP.NE.AND UP0, UPT, UR22, 0x4, UPT ;  /* 0x000000041600788c */ /* 0x000fe2000bf05270 */
[----:B-12---:R-:W-:Y:S02]  /*41c0*/  SEL R0, RZ, 0x1, P0 ;  /* 0x00000001ff007807 */ /* 0x006fe40000000000 */
[----:B------:R-:W-:Y:S01]  /*41d0*/  SEL R8, R8, RZ, P0 ;  /* 0x000000ff08087207 */ /* 0x000fe20000000000 */
[----:B------:R-:W-:Y:S01]  /*41e0*/  USEL UR6, URZ, 0x1, UP0 ;  /* 0x00000001ff067887 */ /* 0x000fe20008000000 */
[----:B------:R-:W-:Y:S01]  /*41f0*/  LOP3.LUT R3, R3, R0, RZ, 0x3c, !PT ;  /* 0x0000000003037212 */ /* 0x000fe200078e3cff */
[----:B------:R-:W-:-:S04]  /*4200*/  USEL UR22, UR22, URZ, UP0 ;  /* 0x000000ff16167287 */ /* 0x000fc80008000000 */
[----:B------:R-:W-:Y:S01]  /*4210*/  LOP3.LUT R9, R9, UR6, RZ, 0x3c, !PT ;  /* 0x0000000609097c12 */ /* 0x000fe2000f8e3cff */
[----:B------:R-:W-:Y:S07]  /*4220*/  @P1 BRA `(.L_x_87) ;  /* 0xfffffff800b01947 */ /* 0x000fee000383ffff */
[----:B------:R-:W1:Y:S01]  /*4230*/  S2UR UR6, SR_CgaCtaId ;  /* 0x00000000000679c3 */ /* 0x000e620000008800 */
[----:B------:R-:W-:Y:S01]  /*4240*/  ELECT P0, URZ, PT ;  /* 0x0000000000ff782f */ /* 0x000fe20003800000 */
[----:B------:R-:W-:Y:S01]  /*4250*/  HFMA2 R0, -RZ, RZ, 0, 5.9604644775390625e-08 ;  /* 0x00000001ff007431 */ /* 0x000fe200000001ff */
[----:B------:R-:W-:-:S05]  /*4260*/  UMOV UR7, 0x40 ;  /* 0x0000004000077882 */ /* 0x000fca0000000000 */
[----:B------:R-:W-:Y:S01]  /*4270*/  UVIRTCOUNT.DEALLOC.SMPOOL 0x80 ;  /* 0x000000800000784c */ /* 0x000fe20000000000 */
[----:B------:R-:W-:Y:S02]  /*4280*/  UISETP.NE.AND UP0, UPT, UR5, URZ, UPT ;  /* 0x000000ff0500728c */ /* 0x000fe4000bf05270 */
[----:B-1----:R-:W-:-:S09]  /*4290*/  ULEA UR6, UR6, UR7, 0x18 ;  /* 0x0000000706067291 */ /* 0x002fd2000f8ec0ff */
[----:B------:R1:W-:Y:S01]  /*42a0*/  @P0 STS.U8 [UR6+0x1c], R0 ;  /* 0x00001c00ff000988 */ /* 0x0003e20008000006 */
[----:B------:R-:W-:Y:S05]  /*42b0*/  BRA.U UP0, `(.L_x_88) ;  /* 0x0000000100a07547 */ /* 0x000fea000b800000 */
[----:B------:R-:W-:Y:S01]  /*42c0*/  UIADD3 UR5, UPT, UPT, UR8, 0x170, URZ ;  /* 0x0000017008057890 */ /* 0x000fe2000fffe0ff */
[----:B------:R-:W-:-:S03]  /*42d0*/  SHF.L.U32 R3, R9, 0x1f, RZ ;  /* 0x0000001f09037819 */ /* 0x000fc600000006ff */
[----:B------:R-:W-:-:S09]  /*42e0*/  ULEA UR7, UR22, UR5, 0x3 ;  /* 0x0000000516077291 */ /* 0x000fd2000f8e18ff */
[----:B------:R-:W2:Y:S02]  /*42f0*/  SYNCS.PHASECHK.TRANS64.TRYWAIT P0, [UR7], R3 ;  /* 0x00000003ff0075a7 */ /* 0x000ea40008001107 */
[----:B--2---:R-:W-:Y:S05]  /*4300*/  @!P0 BRA `(.L_x_89) ;  /* 0x000000a800a88947 */ /* 0x004fea0003800000 */
.L_x_183:
[----:B------:R-:W-:-:S04]  /*4310*/  UIADD3 UR9, UPT, UPT, UR22, 0x1, URZ ;  /* 0x0000000116097890 */ /* 0x000fc8000fffe0ff */
[----:B------:R-:W-:-:S04]  /*4320*/  UISETP.NE.AND UP1, UPT, UR9, 0x4, UPT ;  /* 0x000000040900788c */ /* 0x000fc8000bf25270 */
[----:B----4-:R-:W-:Y:S02]  /*4330*/  USEL UR10, URZ, 0x1, UP1 ;  /* 0x00000001ff0a7887 */ /* 0x010fe40008800000 */
[----:B------:R-:W-:-:S04]  /*4340*/  USEL UR9, UR9, URZ, UP1 ;  /* 0x000000ff09097287 */ /* 0x000fc80008800000 */
[----:B------:R-:W-:Y:S01]  /*4350*/  ULEA UR7, UR9, UR5, 0x3 ;  /* 0x0000000509077291 */ /* 0x000fe2000f8e18ff */
[----:B------:R-:W-:-:S04]  /*4360*/  LOP3.LUT R2, R9, UR10, RZ, 0x3c, !PT ;  /* 0x0000000a09027c12 */ /* 0x000fc8000f8e3cff */
[----:B-1----:R-:W-:-:S04]  /*4370*/  SHF.L.U32 R3, R2, 0x1f, RZ ;  /* 0x0000001f02037819 */ /* 0x002fc800000006ff */
[----:B------:R-:W1:Y:S02]  /*4380*/  SYNCS.PHASECHK.TRANS64.TRYWAIT P0, [UR7], R3 ;  /* 0x00000003ff0075a7 */ /* 0x000e640008001107 */
[----:B-1----:R-:W-:Y:S05]  /*4390*/  @!P0 BRA `(.L_x_90) ;  /* 0x000000a8009c8947 */ /* 0x002fea0003800000 */
.L_x_185:
        /* <DEDUP_REMOVED lines=9> */
.L_x_187:
[----:B------:R-:W-:-:S04]  /*4430*/  UIADD3 UR9, UPT, UPT, UR9, 0x1, URZ ;  /* 0x0000000109097890 */ /* 0x000fc8000fffe0ff */
[----:B------:R-:W-:-:S04]  /*4440*/  UISETP.NE.AND UP1, UPT, UR9, 0x4, UPT ;  /* 0x000000040900788c */ /* 0x000fc8000bf25270 */
[----:B------:R-:W-:Y:S02]  /*4450*/  USEL UR7, URZ, 0x1, UP1 ;  /* 0x00000001ff077887 */ /* 0x000fe40008800000 */
[----:B------:R-:W-:-:S04]  /*4460*/  USEL UR9, UR9, URZ, UP1 ;  /* 0x000000ff09097287 */ /* 0x000fc80008800000 */
[----:B------:R-:W-:Y:S01]  /*4470*/  ULEA UR9, UR9, UR5, 0x3 ;  /* 0x0000000509097291 */ /* 0x000fe2000f8e18ff */
[----:B-1----:R-:W-:-:S04]  /*4480*/  LOP3.LUT R3, R2, UR7, RZ, 0x3c, !PT ;  /* 0x0000000702037c12 */ /* 0x002fc8000f8e3cff */
[----:B------:R-:W-:Y:S01]  /*4490*/  SHF.L.U32 R3, R3, 0x1f, RZ ;  /* 0x0000001f03037819 */ /* 0x000fe200000006ff */
[----:B------:R-:W-:-:S04]  /*44a0*/  IMAD.U32 R0, RZ, RZ, UR9 ;  /* 0x00000009ff007e24 */ /* 0x000fc8000f8e00ff */
[----:B------:R1:W2:Y:S03]  /*44b0*/  SYNCS.PHASECHK.TRANS64.TRYWAIT P0, [R0+URZ], R3 ;  /* 0x00000003000075a7 */ /* 0x0002a600080011ff */
[----:B--2---:R-:W-:Y:S05]  /*44c0*/  @!P0 NANOSLEEP.SYNCS 0x989680 ;  /* 0x009896800000895d */ /* 0x004fea0003900000 */
[----:B------:R-:W2:Y:S02]  /*44d0*/  @!P0 SYNCS.PHASECHK.TRANS64 P0, [R0+URZ], R3 ;  /* 0x00000003000085a7 */ /* 0x000ea400080010ff */
[----:B--2---:R-:W-:Y:S05]  /*44e0*/  @P0 BRA `(.L_x_92) ;  /* 0x0000000000200947 */ /* 0x004fea0003800000 */
.L_x_93:
[----:B--2---:R2:W4:Y:S02]  /*44f0*/  SYNCS.PHASECHK.TRANS64.TRYWAIT P0, [R0+URZ], R3 ;  /* 0x00000003000075a7 */ /* 0x00452400080011ff */
[----:B----4-:R-:W-:Y:S05]  /*4500*/  @!P0 NANOSLEEP.SYNCS 0x989680 ;  /* 0x009896800000895d */ /* 0x010fea0003900000 */
[----:B------:R-:W4:Y:S02]  /*4510*/  @!P0 SYNCS.PHASECHK.TRANS64 P0, [R0+URZ], R3 ;  /* 0x00000003000085a7 */ /* 0x000f2400080010ff */
[----:B----4-:R-:W-:Y:S05]  /*4520*/  @!P0 BRA `(.L_x_93) ;  /* 0xfffffffc00f08947 */ /* 0x010fea000383ffff */
[----:B------:R-:W-:Y:S05]  /*4530*/  BRA `(.L_x_92) ;  /* 0x00000000000c7947 */ /* 0x000fea0003800000 */
.L_x_88:
[----:B------:R-:W-:-:S04]  /*4540*/  UIADD3 UR5, UPT, UPT, UR8, 0x1b0, URZ ;  /* 0x000001b008057890 */ /* 0x000fc8000fffe0ff */
[----:B------:R-:W-:-:S09]  /*4550*/  UPRMT UR5, UR4, 0x654, UR5 ;  /* 0x0000065404057896 */ /* 0x000fd20008000005 */
[----:B------:R-:W-:Y:S03]  /*4560*/  SYNCS.ARRIVE.TRANS64.RED.A1T0 RZ, [UR5], RZ ;  /* 0x000000ffffff79a7 */ /* 0x000fe60008100405 */
.L_x_92:
[----:B-12---:R-:W-:Y:S01]  /*4570*/  SHF.L.U32 R3, RZ, 0x1f, RZ ;  /* 0x0000001fff037819 */ /* 0x006fe200000006ff */
[----:B------:R-:W-:Y:S01]  /*4580*/  UIADD3 UR5, UPT, UPT, UR8, 0x1b0, URZ ;  /* 0x000001b008057890 */ /* 0x000fe2000fffe0ff */
[----:B------:R-:W-:Y:S02]  /*4590*/  PLOP3.LUT P0, PT, PT, PT, UP0, 0x80, 0x8 ;  /* 0x000000000008781c */ /* 0x000fe40003f0f008 */
[----:B------:R-:W1:Y:S02]  /*45a0*/  SYNCS.PHASECHK.TRANS64.TRYWAIT P1, [UR8+0x1b0], R3 ;  /* 0x0001b003ff0075a7 */ /* 0x000e640008021108 */
[----:B-1----:R-:W-:Y:S09]  /*45b0*/  @!P1 BRA `(.L_x_94) ;  /* 0x000000a800449947 */ /* 0x002ff20003800000 */
.L_x_189:
[----:B------:R-:W-:Y:S01]  /*45c0*/  @!UP0 UPRMT UR5, UR4, 0x654, UR5 ;  /* 0x0000065404058896 */ /* 0x000fe20008000005 */
[----:B------:R-:W-:Y:S02]  /*45d0*/  UMOV UR8, 0xffff ;  /* 0x0000ffff00087882 */ /* 0x000fe40000000000 */
[----:B------:R-:W-:-:S06]  /*45e0*/  UMOV UR4, 0x1 ;  /* 0x0000000100047882 */ /* 0x000fcc0000000000 */
[----:B------:R-:W-:Y:S01]  /*45f0*/  @!P0 SYNCS.ARRIVE.TRANS64.RED.A1T0 RZ, [UR5], RZ ;  /* 0x000000ffffff89a7 */ /* 0x000fe20008100405 */
[----:B------:R-:W-:Y:S01]  /*4600*/  NOP ;  /* 0x0000000000007918 */ /* 0x000fe20000000000 */
[----:B-1----:R-:W1:Y:S01]  /*4610*/  LDS R0, [UR6+0x14] ;  /* 0x00001406ff007984 */ /* 0x002e620008000800 */
[----:B------:R-:W-:-:S04]  /*4620*/  ULOP3.LUT UR5, UR24, 0xffff, URZ, 0xc0, !UPT ;  /* 0x0000ffff18057892 */ /* 0x000fc8000f8ec0ff */
[----:B------:R-:W-:-:S04]  /*4630*/  USHF.R.U32.HI UR5, URZ, 0x5, UR5 ;  /* 0x00000005ff057899 */ /* 0x000fc80008011605 */
[----:B------:R-:W-:Y:S02]  /*4640*/  USHF.L.U32 UR8, UR8, UR5, URZ ;  /* 0x0000000508087299 */ /* 0x000fe400080006ff */
[----:B------:R-:W-:-:S04]  /*4650*/  USHF.L.U32 UR4, UR4, UR5, URZ ;  /* 0x0000000504047299 */ /* 0x000fc800080006ff */
[----:B-1----:R-:W-:-:S04]  /*4660*/  LOP3.LUT R0, R0, UR8, RZ, 0xc0, !PT ;  /* 0x0000000800007c12 */ /* 0x002fc8000f8ec0ff */
[----:B------:R-:W-:-:S13]  /*4670*/  ISETP.NE.AND P0, PT, R0, UR8, PT ;  /* 0x0000000800007c0c */ /* 0x000fda000bf05270 */
[----:B------:R-:W-:Y:S05]  /*4680*/  @P0 BRA `(.L_x_95) ;  /* 0x0000000000580947 */ /* 0x000fea0003800000 */
[----:B------:R-:W1:Y:S02]  /*4690*/  LDS R0, [UR6+0x18] ;  /* 0x00001806ff007984 */ /* 0x000e640008000800 */
[----:B-1----:R-:W-:-:S04]  /*46a0*/  LOP3.LUT R0, R0, UR4, RZ, 0xc0, !PT ;  /* 0x0000000400007c12 */ /* 0x002fc8000f8ec0ff */
[----:B------:R-:W-:-:S13]  /*46b0*/  ISETP.NE.AND P0, PT, R0, UR4, PT ;  /* 0x0000000400007c0c */ /* 0x000fda000bf05270 */
[----:B------:R-:W-:Y:S05]  /*46c0*/  @P0 BRA `(.L_x_96) ;  /* 0x00000000003c0947 */ /* 0x000fea0003800000 */
[----:B------:R-:W1:Y:S01]  /*46d0*/  S2R R2, SR_LANEID ;  /* 0x0000000000027919 */ /* 0x000e620000000000 */
[----:B------:R-:W-:Y:S01]  /*46e0*/  ULOP3.LUT UR8, URZ, UR8, URZ, 0x33, !UPT ;  /* 0x00000008ff087292 */ /* 0x000fe2000f8e33ff */
[----:B------:R-:W-:Y:S01]  /*46f0*/  LOP3.LUT R4, RZ, UR4, RZ, 0x33, !PT ;  /* 0x00000004ff047c12 */ /* 0x000fe2000f8e33ff */
[----:B------:R-:W-:Y:S02]  /*4700*/  VOTEU.ANY UR7, UPT, PT ;  /* 0x0000000000077886 */ /* 0x000fe400038e0100 */
[----:B------:R-:W-:Y:S01]  /*4710*/  UFLO.U32 UR7, UR7 ;  /* 0x00000007000772bd */ /* 0x000fe200080e0000 */
[----:B------:R-:W2:Y:S01]  /*4720*/  REDUX UR4, R4 ;  /* 0x00000000040473c4 */ /* 0x000ea20000000000 */
[----:B------:R-:W-:-:S06]  /*4730*/  IMAD.U32 R0, RZ, RZ, UR8 ;  /* 0x00000008ff007e24 */ /* 0x000fcc000f8e00ff */
[----:B------:R1:W-:Y:S01]  /*4740*/  UTCATOMSWS.AND URZ, UR8 ;  /* 0x0000000800ff79e3 */ /* 0x0003e20008000000 */
[----:B------:R-:W3:Y:S01]  /*4750*/  REDUX UR5, R0 ;  /* 0x00000000000573c4 */ /* 0x000ee20000000000 */
[----:B-1----:R-:W-:Y:S01]  /*4760*/  ISETP.EQ.U32.AND P0, PT, R2, UR7, PT ;  /* 0x0000000702007c0c */ /* 0x002fe2000bf02070 */
[----:B--2---:R-:W-:Y:S01]  /*4770*/  IMAD.U32 R2, RZ, RZ, UR4 ;  /* 0x00000004ff027e24 */ /* 0x004fe2000f8e00ff */
[----:B---3--:R-:W-:-:S11]  /*4780*/  MOV R3, UR5 ;  /* 0x0000000500037c02 */ /* 0x008fd60008000f00 */
[----:B------:R1:W-:Y:S04]  /*4790*/  @P0 ATOMS.AND RZ, [UR6+0x14], R3 ;  /* 0x00001403ffff098c */ /* 0x0003e8000a800006 */
[----:B------:R1:W-:Y:S01]  /*47a0*/  @P0 ATOMS.AND RZ, [UR6+0x18], R2 ;  /* 0x00001802ffff098c */ /* 0x0003e2000a800006 */
[----:B------:R-:W-:Y:S05]  /*47b0*/  BRA `(.L_x_97) ;  /* 0x0000000000147947 */ /* 0x000fea0003800000 */
.L_x_96:
[----:B------:R-:W-:Y:S02]  /*47c0*/  MOV R2, 0x47e0 ;  /* 0x000047e000027802 */ /* 0x000fe40000000f00 */
[----:B---345:R-:W-:Y:S05]  /*47d0*/  CALL.REL.NOINC `($__internal_0_$__cuda_sm10x_tcgen05_guardrail_trap_col_being_dealloced_not_returned_by_alloc) ;  /* 0x000000a800847944 */ /* 0x038fea0003c00000 */
[----:B------:R-:W-:Y:S05]  /*47e0*/  BRA `(.L_x_97) ;  /* 0x0000000000087947 */ /* 0x000fea0003800000 */
.L_x_95:
[----:B------:R-:W-:Y:S02]  /*47f0*/  MOV R2, 0x4810 ;  /* 0x0000481000027802 */ /* 0x000fe40000000f00 */
[----:B---345:R-:W-:Y:S05]  /*4800*/  CALL.REL.NOINC `($__internal_2_$__cuda_sm10x_tcgen05_guardrail_trap_unallocated_columns_being_dealloced) ;  /* 0x000000a800907944 */ /* 0x038fea0003c00000 */
.L_x_97:
[----:B------:R-:W-:Y:S01]  /*4810*/  NOP ;  /* 0x0000000000007918 */ /* 0x000fe20000000000 */
[----:B----4-:R-:W-:Y:S05]  /*4820*/  EXIT ;  /* 0x000000000000794d */ /* 0x010fea0003800000 */
.L_x_68:
[----:B------:R-:W-:-:S09]  /*4830*/  UISETP.NE.OR UP5, UPT, UR10, 0x3, UP5 ;  /* 0x000000030a00788c */ /* 0x000fd2000afa5670 */
[----:B------:R-:W-:Y:S05]  /*4840*/  BRA.U UP5, `(.L_x_98) ;  /* 0x0000000d05407547 */ /* 0x000fea000b800000 */
[----:B------:R-:W1:Y:S01]  /*4850*/  LDC R0, c[0x0][0xb30] ;  /* 0x0002cc00ff007b82 */ /* 0x000e620000000800 */
[----:B------:R-:W2:Y:S01]  /*4860*/  LDCU.64 UR8, c[0x0][0x888] ;  /* 0x00011100ff0877ac */ /* 0x000ea20008000a00 */
[----:B------:R-:W-:Y:S02]  /*4870*/  HFMA2 R29, -RZ, RZ, 0, 0 ;  /* 0x00000000ff1d7431 */ /* 0x000fe400000001ff */
[----:B------:R-:W-:Y:S01]  /*4880*/  IMAD.MOV.U32 R31, RZ, RZ, 0x1 ;  /* 0x00000001ff1f7424 */ /* 0x000fe200078e00ff */
[----:B------:R-:W-:Y:S01]  /*4890*/  MOV R27, 0x2000 ;  /* 0x00002000001b7802 */ /* 0x000fe20000000f00 */
[----:B------:R-:W3:Y:S01]  /*48a0*/  LDCU.64 UR4, c[0x0][0x890] ;  /* 0x00011200ff0477ac */ /* 0x000ee20008000a00 */
[----:B------:R-:W-:Y:S01]  /*48b0*/  IMAD.MOV.U32 R30, RZ, RZ, RZ ;  /* 0x000000ffff1e7224 */ /* 0x000fe200078e00ff */
[----:B------:R-:W4:Y:S01]  /*48c0*/  LDC R25, c[0x0][0x370] ;  /* 0x0000dc00ff197b82 */ /* 0x000f220000000800 */
[----:B------:R-:W-:Y:S01]  /*48d0*/  UMOV UR6, 0x400 ;  /* 0x0000040000067882 */ /* 0x000fe20000000000 */
[----:B------:R-:W-:-:S02]  /*48e0*/  UPLOP3.LUT UP1, UPT, UPT, UPT, UPT, 0x40, 0x4 ;  /* 0x000000000004789c */ /* 0x000fc40003f2e870 */
[----:B------:R-:W-:-:S04]  /*48f0*/  ULEA UR6, UR37, UR6, 0x18 ;  /* 0x0000000625067291 */ /* 0x000fc8000f8ec0ff */
[----:B------:R-:W4:Y:S01]  /*4900*/  LDC R2, c[0x0][0xb0c] ;  /* 0x0002c300ff027b82 */ /* 0x000f220000000800 */
[----:B------:R-:W-:Y:S02]  /*4910*/  UIADD3 UR13, UPT, UPT, UR6, 0x108, URZ ;  /* 0x00000108060d7890 */ /* 0x000fe4000fffe0ff */
[----:B--2---:R-:W-:Y:S02]  /*4920*/  UISETP.NE.U32.AND UP2, UPT, UR8, URZ, UPT ;  /* 0x000000ff0800728c */ /* 0x004fe4000bf45070 */
[----:B------:R-:W-:Y:S02]  /*4930*/  UIADD3 UR17, UPT, UPT, UR6, 0x100, URZ ;  /* 0x0000010006117890 */ /* 0x000fe4000fffe0ff */
[----:B---3--:R-:W-:Y:S01]  /*4940*/  UISETP.NE.U32.AND UP3, UPT, UR4, URZ, UPT ;  /* 0x000000ff0400728c */ /* 0x008fe2000bf65070 */
[----:B------:R-:W2:Y:S01]  /*4950*/  LDC R24, c[0x0][0xb20] ;  /* 0x0002c800ff187b82 */ /* 0x000ea20000000800 */
[----:B-1----:R-:W-:Y:S01]  /*4960*/  ISETP.NE.AND P1, PT, R0, 0x1, PT ;  /* 0x000000010000780c */ /* 0x002fe20003f25270 */
[----:B------:R-:W-:-:S02]  /*4970*/  UISETP.NE.AND.EX UP2, UPT, UR9, URZ, UPT, UP2 ;  /* 0x000000ff0900728c */ /* 0x000fc4000bf45320 */
[----:B------:R-:W-:Y:S02]  /*4980*/  UPRMT UR13, UR37, 0x654, UR13 ;  /* 0x00000654250d7896 */ /* 0x000fe4000800000d */
[----:B------:R-:W-:Y:S02]  /*4990*/  UISETP.NE.AND.EX UP3, UPT, UR5, URZ, UPT, UP3 ;  /* 0x000000ff0500728c */ /* 0x000fe4000bf65330 */
[----:B------:R-:W1:Y:S08]  /*49a0*/  LDC.64 R32, c[0x0][0x348] ;  /* 0x0000d200ff207b82 */ /* 0x000e700000000a00 */
[----:B------:R-:W3:Y:S08]  /*49b0*/  LDC.64 R16, c[0x0][0xb10] ;  /* 0x0002c400ff107b82 */ /* 0x000ef00000000a00 */
[----:B------:R-:W1:Y:S08]  /*49c0*/  LDC.64 R6, c[0x0][0xb18] ;  /* 0x0002c600ff067b82 */ /* 0x000e700000000a00 */
[----:B------:R-:W1:Y:S08]  /*49d0*/  LDC.64 R4, c[0x0][0xb28] ;  /* 0x0002ca00ff047b82 */ /* 0x000e700000000a00 */
[----:B--2-4-:R-:W1:Y:S02]  /*49e0*/  LDC R26, c[0x0][0x374] ;  /* 0x0000dd00ff1a7b82 */ /* 0x014e640000000800 */
.L_x_107:
[C---:B------:R-:W-:Y:S02]  /*49f0*/  LEA R0, R30.reuse, UR6, 0x3 ;  /* 0x000000061e007c11 */ /* 0x040fe4000f8e18ff */
[----:B------:R-:W-:Y:S02]  /*4a00*/  SHF.L.U32 R3, R29, 0x1f, RZ ;  /* 0x0000001f1d037819 */ /* 0x000fe400000006ff */
[----:B------:R-:W-:Y:S02]  /*4a10*/  LEA R20, R30, UR6, 0x4 ;  /* 0x000000061e147c11 */ /* 0x000fe4000f8e20ff */
[----:B--2---:R-:W2:Y:S02]  /*4a20*/  SYNCS.PHASECHK.TRANS64.TRYWAIT P0, [R0+URZ+0x130], R3 ;  /* 0x00013003000075a7 */ /* 0x004ea400080011ff */
[----:B--2---:R-:W-:Y:S05]  /*4a30*/  @!P0 BRA `(.L_x_99) ;  /* 0x000000a4003c8947 */ /* 0x004fea0003800000 */
.L_x_190:
[----:B------:R-:W-:Y:S01]  /*4a40*/  ISETP.GE.AND P0, PT, R192, 0x1, PT ;  /* 0x00000001c000780c */ /* 0x000fe20003f06270 */
[----:B------:R-:W4:Y:S01]  /*4a50*/  LDS.128 R20, [R20+0x1c0] ;  /* 0x0001c00014147984 */ /* 0x000f220000000c00 */
[----:B--2---:R-:W-:Y:S01]  /*4a60*/  VIADD R0, R0, 0x140 ;  /* 0x0000014000007836 */ /* 0x004fe20000000000 */
[----:B------:R-:W-:Y:S01]  /*4a70*/  @!PT LDS RZ, [RZ] ;  /* 0x00000000fffff984 */ /* 0x000fe20000000800 */
[----:B------:R-:W-:Y:S01]  /*4a80*/  @!PT LDS RZ, [RZ] ;  /* 0x00000000fffff984 */ /* 0x000fe20000000800 */
[----:B------:R-:W-:Y:S01]  /*4a90*/  @!PT LDS RZ, [RZ] ;  /* 0x00000000fffff984 */ /* 0x000fe20000000800 */
[----:B------:R-:W-:Y:S01]  /*4aa0*/  @!PT LDS RZ, [RZ] ;  /* 0x00000000fffff984 */ /* 0x000fe20000000800 */
[----:B------:R2:W-:Y:S06]  /*4ab0*/  MEMBAR.ALL.CTA ;  /* 0x0000000000007992 */ /* 0x0005ec0000008000 */
[----:B--2---:R-:W2:Y:S01]  /*4ac0*/  FENCE.VIEW.ASYNC.S ;  /* 0x00000000000073c6 */ /* 0x004ea20000000000 */
[----:B------:R-:W-:Y:S04]  /*4ad0*/  PRMT R0, RZ, 0x654, R0 ;  /* 0x00000654ff007816 */ /* 0x000fe80000000000 */
[----:B--2---:R2:W-:Y:S01]  /*4ae0*/  SYNCS.ARRIVE.TRANS64.RED.A1T0 RZ, [R0+URZ], RZ ;  /* 0x000000ff00ff79a7 */ /* 0x0045e200081004ff */
[----:B----4-:R-:W-:Y:S11]  /*4af0*/  LOP3.LUT P3, RZ, R22, 0x1, RZ, 0xc0, !PT ;  /* 0x0000000116ff7812 */ /* 0x010ff6000786c0ff */
[----:B------:R-:W-:Y:S02]  /*4b00*/  @!UPT UIADD3 URZ, UPT, UPT, URZ, URZ, URZ ;  /* 0x000000fffffff290 */ /* 0x000fe4000fffe0ff */
[----:B------:R-:W-:Y:S02]  /*4b10*/  @P3 MOV R13, R20 ;  /* 0x00000014000d3202 */ /* 0x000fe40000000f00 */
[----:B------:R-:W-:Y:S01]  /*4b20*/  @P3 LOP3.LUT R8, R21, 0xffff, RZ, 0xc0, !PT ;  /* 0x0000ffff15083812 */ /* 0x000fe200078ec0ff */
[----:B--2---:R-:W-:Y:S06]  /*4b30*/  @!P0 BRA `(.L_x_100) ;  /* 0x0000000000a48947 */ /* 0x004fec0003800000 */
[----:B-1----:R-:W-:Y:S01]  /*4b40*/  IMAD.HI.U32 R35, R26, R7, RZ ;  /* 0x000000071a237227 */ /* 0x002fe200078e00ff */
[----:B------:R-:W-:Y:S02]  /*4b50*/  ISETP.NE.AND P0, PT, R6, 0x1, PT ;  /* 0x000000010600780c */ /* 0x000fe40003f05270 */
[----:B------:R-:W-:Y:S01]  /*4b60*/  ISETP.NE.AND P2, PT, R192, 0x1, PT ;  /* 0x00000001c000780c */ /* 0x000fe20003f45270 */
[----:B---3--:R-:W-:Y:S01]  /*4b70*/  IMAD.HI.U32 R34, R25, R16, RZ ;  /* 0x0000001019227227 */ /* 0x008fe200078e00ff */
[----:B------:R-:W-:Y:S02]  /*4b80*/  SHF.R.U32.HI R35, RZ, R24, R35 ;  /* 0x00000018ff237219 */ /* 0x000fe40000011623 */
[----:B------:R-:W-:Y:S01]  /*4b90*/  ISETP.NE.AND P4, PT, R2, 0x1, PT ;  /* 0x000000010200780c */ /* 0x000fe20003f85270 */
[----:B------:R-:W-:Y:S01]  /*4ba0*/  IMAD.HI.U32 R36, R13, R16, RZ ;  /* 0x000000100d247227 */ /* 0x000fe200078e00ff */
[----:B------:R-:W-:Y:S02]  /*4bb0*/  SHF.R.U32.HI R34, RZ, R17, R34 ;  /* 0x00000011ff227219 */ /* 0x000fe40000011622 */
[----:B------:R-:W-:Y:S01]  /*4bc0*/  SEL R3, R26, R35, !P0 ;  /* 0x000000231a037207 */ /* 0x000fe20004000000 */
[C---:B------:R-:W-:Y:S01]  /*4bd0*/  IMAD.HI.U32 R35, R8.reuse, R7, RZ ;  /* 0x0000000708237227 */ /* 0x040fe200078e00ff */
[----:B------:R-:W-:Y:S02]  /*4be0*/  SEL R11, R25, R34, !P4 ;  /* 0x00000022190b7207 */ /* 0x000fe40006000000 */
[----:B------:R-:W-:Y:S01]  /*4bf0*/  SHF.R.U32.HI R36, RZ, R17, R36 ;  /* 0x00000011ff247219 */ /* 0x000fe20000011624 */
[----:B------:R-:W-:Y:S01]  /*4c00*/  IMAD.HI.U32 R38, R3, R4, RZ ;  /* 0x0000000403267227 */ /* 0x000fe200078e00ff */
[----:B------:R-:W-:Y:S03]  /*4c10*/  SHF.R.U32.HI R35, RZ, R24, R35 ;  /* 0x00000018ff237219 */ /* 0x000fe60000011623 */
[----:B------:R-:W-:Y:S01]  /*4c20*/  IMAD.HI.U32 R34, R11, R4, RZ ;  /* 0x000000040b227227 */ /* 0x000fe200078e00ff */
[----:B------:R-:W-:Y:S02]  /*4c30*/  @P2 SHF.R.U32.HI R3, RZ, R5, R38 ;  /* 0x00000005ff032219 */ /* 0x000fe40000011626 */
[----:B------:R-:W-:Y:S02]  /*4c40*/  SEL R9, R8, R35, !P0 ;  /* 0x0000002308097207 */ /* 0x000fe40004000000 */
[----:B------:R-:W-:Y:S01]  /*4c50*/  @P2 SHF.R.U32.HI R11, RZ, R5, R34 ;  /* 0x00000005ff0b2219 */ /* 0x000fe20000011622 */
[C---:B------:R-:W-:Y:S01]  /*4c60*/  IMAD R10, R192.reuse, R3, RZ ;  /* 0x00000003c00a7224 */ /* 0x040fe200078e02ff */
[----:B------:R-:W-:Y:S01]  /*4c70*/  SEL R3, R13, R36, !P4 ;  /* 0x000000240d037207 */ /* 0x000fe20006000000 */
[C---:B------:R-:W-:Y:S03]  /*4c80*/  IMAD.HI.U32 R14, R9.reuse, R4, RZ ;  /* 0x00000004090e7227 */ /* 0x040fe600078e00ff */
[----:B------:R-:W-:Y:S01]  /*4c90*/  ISETP.GE.AND P0, PT, R9, R10, PT ;  /* 0x0000000a0900720c */ /* 0x000fe20003f06270 */
[C---:B------:R-:W-:Y:S01]  /*4ca0*/  IMAD R12, R192.reuse, R11, RZ ;  /* 0x0000000bc00c7224 */ /* 0x040fe200078e02ff */
[-C--:B------:R-:W-:Y:S04]  /*4cb0*/  SHF.R.U32.HI R14, RZ, R5.reuse, R14 ;  /* 0x00000005ff0e7219 */ /* 0x080fe8000001160e */
[----:B------:R-:W-:Y:S02]  /*4cc0*/  ISETP.GE.OR P0, PT, R3, R12, P0 ;  /* 0x0000000c0300720c */ /* 0x000fe40000706670 */
[----:B------:R-:W-:Y:S05]  /*4cd0*/  SEL R15, R9, R14, !P2 ;  /* 0x0000000e090f7207 */ /* 0x000fea0005000000 */
[----:B------:R-:W-:Y:S04]  /*4ce0*/  IMAD.MOV R14, RZ, RZ, -R15 ;  /* 0x000000ffff0e7224 */ /* 0x000fe800078e0a0f */
[----:B------:R-:W-:Y:S02]  /*4cf0*/  IMAD R14, R192, R14, R9 ;  /* 0x0000000ec00e7224 */ /* 0x000fe400078e0209 */
[C---:B------:R-:W-:Y:S05]  /*4d00*/  @!P0 IMAD.HI.U32 R10, R3.reuse, R4, RZ ;  /* 0x00000004030a8227 */ /* 0x040fea00078e00ff */
[----:B------:R-:W-:Y:S04]  /*4d10*/  @!P0 SHF.R.U32.HI R10, RZ, R5, R10 ;  /* 0x00000005ff0a8219 */ /* 0x000fe8000001160a */
[----:B------:R-:W-:Y:S01]  /*4d20*/  @!P0 SEL R0, R3, R10, !P2 ;  /* 0x0000000a03008207 */ /* 0x000fe20005000000 */
[----:B------:R-:W-:Y:S03]  /*4d30*/  IMAD.MOV R10, RZ, RZ, -R3 ;  /* 0x000000ffff0a7224 */ /* 0x000fe600078e0a03 */
[----:B------:R-:W-:Y:S01]  /*4d40*/  @!P0 IADD3 R15, PT, PT, R15, -R0, RZ ;  /* 0x800000000f0f8210 */ /* 0x000fe20007ffe0ff */
[----:B------:R-:W-:Y:S01]  /*4d50*/  @!P0 IMAD R0, R11, R14, R0 ;  /* 0x0000000e0b008224 */ /* 0x000fe200078e0200 */
[----:B------:R-:W-:Y:S01]  /*4d60*/  IADD3 R11, PT, PT, -R9, RZ, RZ ;  /* 0x000000ff090b7210 */ /* 0x000fe20007ffe1ff */
[----:B------:R-:W-:Y:S02]  /*4d70*/  IMAD R13, R2, R10, R13 ;  /* 0x0000000a020d7224 */ /* 0x000fe400078e020d */
[----:B------:R-:W-:Y:S02]  /*4d80*/  @!P0 IMAD R9, R15, R192, R3 ;  /* 0x000000c00f098224 */ /* 0x000fe400078e0203 */
[----:B------:R-:W-:Y:S02]  /*4d90*/  @!P0 IMAD.MOV.U32 R3, RZ, RZ, R0 ;  /* 0x000000ffff038224 */ /* 0x000fe400078e0000 */
[----:B------:R-:W-:Y:S02]  /*4da0*/  IMAD R8, R6, R11, R8 ;  /* 0x0000000b06087224 */ /* 0x000fe400078e0208 */
[----:B------:R-:W-:Y:S02]  /*4db0*/  IMAD R13, R3, R2, R13 ;  /* 0x00000002030d7224 */ /* 0x000fe400078e020d */
[----:B------:R-:W-:Y:S02]  /*4dc0*/  IMAD R8, R9, R6, R8 ;  /* 0x0000000609087224 */ /* 0x000fe400078e0208 */
.L_x_100:
[----:B------:R-:W-:Y:S05]  /*4dd0*/  BRA.U UP1, `(.L_x_101) ;  /* 0x0000000101107547 */ /* 0x000fea000b800000 */
[----:B------:R-:W-:Y:S04]  /*4de0*/  MOV R0, UR7 ;  /* 0x0000000700007c02 */ /* 0x000fe80008000f00 */
[----:B------:R-:W-:Y:S04]  /*4df0*/  SHF.L.U32 R3, R0, 0x1f, RZ ;  /* 0x0000001f00037819 */ /* 0x000fe800000006ff */
[----:B------:R-:W2:Y:S02]  /*4e00*/  SYNCS.PHASECHK.TRANS64.TRYWAIT P0, [UR6+0x128], R3 ;  /* 0x00012803ff0075a7 */ /* 0x000ea40008001106 */
[----:B--2---:R-:W-:Y:S05]  /*4e10*/  @!P0 BRA `(.L_x_102) ;  /* 0x000000a000588947 */ /* 0x004fea0003800000 */
.L_x_101:
[----:B------:R-:W-:Y:S02]  /*4e20*/  R2UR UR19, R19 ;  /* 0x00000000131372ca */ /* 0x000fe400000e0000 */
[----:B------:R-:W-:Y:S02]  /*4e30*/  R2UR UR18, R18 ;  /* 0x00000000121272ca */ /* 0x000fe400000e0000 */
[----:B------:R-:W-:Y:S02]  /*4e40*/  ISETP.NE.U32.AND P2, PT, RZ, UR4, PT ;  /* 0x00000004ff007c0c */ /* 0x000fe4000bf45070 */
[----:B------:R-:W-:Y:S02]  /*4e50*/  SHF.L.U32 R12, R31, 0x1f, RZ ;  /* 0x0000001f1f0c7819 */ /* 0x000fe400000006ff */
[----:B------:R-:W-:Y:S05]  /*4e60*/  ISETP.NE.AND.EX P2, PT, RZ, UR5, PT, P2 ;  /* 0x00000005ff007c0c */ /* 0x000fea000bf45320 */
[----:B------:R-:W-:Y:S02]  /*4e70*/  USHF.L.U32 UR19, UR19, 0x7, URZ ;  /* 0x0000000713137899 */ /* 0x000fe400080006ff */
[----:B------:R-:W-:Y:S01]  /*4e80*/  USHF.L.U32 UR18, UR18, 0x7, URZ ;  /* 0x0000000712127899 */ /* 0x000fe200080006ff */
[----:B------:R-:W-:Y:S11]  /*4e90*/  BRA.U !UP3, `(.L_x_103) ;  /* 0x000000010b347547 */ /* 0x000ff6000b800000 */
[----:B------:R-:W-:Y:S01]  /*4ea0*/  UPLOP3.LUT UP0, UPT, UPT, UPT, UP2, 0x80, 0x8 ;  /* 0x000000000008789c */ /* 0x000fe20003f0f020 */
[----:B--2---:R-:W-:Y:S02]  /*4eb0*/  HFMA2 R0, -RZ, RZ, 0, 5.9604644775390625e-08 ;  /* 0x00000001ff007431 */ /* 0x004fe400000001ff */
[----:B------:R-:W-:Y:S03]  /*4ec0*/  IMAD.MOV.U32 R141, RZ, RZ, 0x1 ;  /* 0x00000001ff8d7424 */ /* 0x000fe600078e00ff */
[----:B------:R-:W-:Y:S05]  /*4ed0*/  PLOP3.LUT P0, PT, PT, PT, UP0, 0x80, 0x8 ;  /* 0x000000000008781c */ /* 0x000fea0003f0f008 */
[----:B------:R-:W2:Y:S01]  /*4ee0*/  @UP0 LDCU.64 UR10, c[0x0][0x888] ;  /* 0x00011100ff0a07ac */ /* 0x000ea20008000a00 */
[----:B------:R-:W-:Y:S07]  /*4ef0*/  @UP0 UIMAD UR8, UR36, UR4, URZ ;  /* 0x00000004240802a4 */ /* 0x000fee000f8e02ff */
[----:B------:R-:W-:Y:S01]  /*4f00*/  @!P0 PRMT R141, R0, 0x7610, R141 ;  /* 0x00007610008d8816 */ /* 0x000fe2000000008d */
[----:B--2---:R-:W-:Y:S03]  /*4f10*/  @UP0 UIMAD.WIDE UR10, UR8, 0x4, UR10 ;  /* 0x00000004080a08a5 */ /* 0x004fe6000f8e020a */
[----:B------:R-:W2:Y:S03]  /*4f20*/  @!UP0 LDCU UR8, c[0x0][0x880] ;  /* 0x00011000ff0887ac */ /* 0x000ea60008000800 */
[----:B------:R-:W-:Y:S01]  /*4f30*/  IMAD.U32 R10, RZ, RZ, UR10 ;  /* 0x0000000aff0a7e24 */ /* 0x000fe2000f8e00ff */
[----:B------:R-:W-:Y:S05]  /*4f40*/  MOV R11, UR11 ;  /* 0x0000000b000b7c02 */ /* 0x000fea0008000f00 */
[----:B-----5:R4:W5:Y:S02]  /*4f50*/  @P0 LDG.E R95, desc[UR38][R10.64] ;  /* 0x000000260a5f0981 */ /* 0x020964000c1e1900 */
[----:B--2-4-:R-:W-:Y:S07]  /*4f60*/  @!P0 IMAD.U32 R95, RZ, RZ, UR8 ;  /* 0x00000008ff5f8e24 */ /* 0x014fee000f8e00ff */
.L_x_103:
[----:B-----5:R-:W-:Y:S01]  /*4f70*/  @!P2 FSETP.EQ.AND P0, PT, R95, RZ, PT ;  /* 0x000000ff5f00a20b */ /* 0x020fe20003f02000 */
[----:B------:R-:W-:Y:S01]  /*4f80*/  @!UPT UIADD3 URZ, UPT, UPT, URZ, URZ, URZ ;  /* 0x000000fffffff290 */ /* 0x000fe2000fffe0ff */
[----:B------:R-:W-:Y:S11]  /*4f90*/  @!P2 BRA `(.L_x_104) ;  /* 0x000000000014a947 */ /* 0x000ff60003800000 */
[----:B------:R-:W-:Y:S02]  /*4fa0*/  LOP3.LUT P2, RZ, R141, 0xff, RZ, 0xc0, !PT ;  /* 0x000000ff8dff7812 */ /* 0x000fe4000784c0ff */
[----:B------:R-:W-:Y:S04]  /*4fb0*/  PLOP3.LUT P0, PT, PT, PT, UP0, 0x80, 0x8 ;  /* 0x000000000008781c */ /* 0x000fe80003f0f008 */
[----:B------:R-:W-:Y:S07]  /*4fc0*/  PLOP3.LUT P0, PT, P0, PT, PT, 0x8, 0x80 ;  /* 0x000000000080781c */ /* 0x000fee000070e170 */
[----:B------:R-:W-:Y:S11]  /*4fd0*/  @P2 FSETP.EQ.AND P0, PT, R95, RZ, PT ;  /* 0x000000ff5f00220b */ /* 0x000ff60003f02000 */
[----:B------:R-:W-:Y:S02]  /*4fe0*/  @!UPT UIADD3 URZ, UPT, UPT, URZ, URZ, URZ ;  /* 0x000000fffffff290 */ /* 0x000fe4000fffe0ff */
.L_x_104:
[----:B------:R-:W4:Y:S01]  /*4ff0*/  SYNCS.PHASECHK.TRANS64.TRYWAIT P2, [UR6+0x110], R12 ;  /* 0x0001100cff0075a7 */ /* 0x000f220008041106 */
[----:B------:R-:W-:Y:S04]  /*5000*/  ELECT P4, URZ, PT ;  /* 0x0000000000ff782f */ /* 0x000fe80003880000 */
[----:B------:R-:W-:Y:S11]  /*5010*/  PLOP3.LUT P4, PT, P0, P4, PT, 0xf2, 0x2f ;  /* 0x00000000002f781c */ /* 0x000ff60000789e72 */
[----:B------:R-:W-:Y:S02]  /*5020*/  @!UPT UIADD3 URZ, UPT, UPT, URZ, URZ, URZ ;  /* 0x000000fffffff290 */ /* 0x000fe4000fffe0ff */
[----:B-1----:R-:W-:Y:S05]  /*5030*/  @!P4 IADD3 R19, P0, PT, R32, 0x580, RZ ;  /* 0x000005802013c810 */ /* 0x002fea0007f1e0ff */
[----:B------:R-:W-:Y:S01]  /*5040*/  @!P4 IMAD.X R18, RZ, RZ, R33, P0 ;  /* 0x000000ffff12c224 */ /* 0x000fe200000e0621 */
[----:B----4-:R-:W-:Y:S07]  /*5050*/  @!P2 BRA `(.L_x_105) ;  /* 0x0000009c00e0a947 */ /* 0x010fee0003800000 */
.L_x_193:
[----:B------:R-:W4:Y:S01]  /*5060*/  LDC.64 R14, c[0x0][0xb10] ;  /* 0x0002c400ff0e7b82 */ /* 0x000f220000000a00 */
[----:B------:R-:W-:Y:S01]  /*5070*/  @!P4 R2UR UR8, R18 ;  /* 0x000000001208c2ca */ /* 0x000fe200000e0000 */
[----:B------:R-:W-:Y:S01]  /*5080*/  VOTEU.ALL UP1, P4 ;  /* 0x0000000000ff7886 */ /* 0x000fe20002020000 */
[----:B------:R-:W-:Y:S01]  /*5090*/  @!P4 R2UR UR9, R19 ;  /* 0x000000001309c2ca */ /* 0x000fe200000e0000 */
[----:B------:R-:W-:Y:S01]  /*50a0*/  UMOV UR10, 0x0 ;  /* 0x00000000000a7882 */ /* 0x000fe20000000000 */
[----:B------:R-:W-:Y:S03]  /*50b0*/  UMOV UR11, 0x10000000 ;  /* 0x10000000000b7882 */ /* 0x000fe60000000000 */
[----:B------:R-:W5:Y:S01]  /*50c0*/  LDC.64 R10, c[0x0][0xb18] ;  /* 0x0002c600ff0a7b82 */ /* 0x000f620000000a00 */
[----:B------:R-:W-:Y:S01]  /*50d0*/  @!UP1 UIADD3 UR16, UPT, UPT, UR6, 0x200, URZ ;  /* 0x0000020006109890 */ /* 0x000fe2000fffe0ff */
[----:B------:R-:W-:Y:S01]  /*50e0*/  @P3 SHF.R.U32.HI R28, RZ, 0x10, R21 ;  /* 0x00000010ff1c3819 */ /* 0x000fe20000011615 */
[----:B------:R-:W-:Y:S01]  /*50f0*/  VOTEU.ALL UP1, P4 ;  /* 0x0000000000ff7886 */ /* 0x000fe20002020000 */
[----:B------:R-:W-:Y:S01]  /*5100*/  UMOV UR20, UR36 ;  /* 0x0000002400147c82 */ /* 0x000fe20008000000 */
[----:B------:R-:W-:Y:S03]  /*5110*/  VIADD R30, R30, 0x1 ;  /* 0x000000011e1e7836 */ /* 0x000fe60000000000 */
[----:B--2---:R-:W2:Y:S01]  /*5120*/  @!P1 LDC R0, c[0x0][0xb20] ;  /* 0x0002c800ff009b82 */ /* 0x004ea20000000800 */
[----:B------:R-:W-:Y:S01]  /*5130*/  IMAD.U32 R19, RZ, RZ, UR8 ;  /* 0x00000008ff137e24 */ /* 0x000fe2000f8e00ff */
[----:B------:R-:W-:Y:S06]  /*5140*/  UPRMT UR8, UR37, 0x654, UR17 ;  /* 0x0000065425087896 */ /* 0x000fec0008000011 */
[----:B-1----:R-:W1:Y:S01]  /*5150*/  @!P1 LDC R3, c[0x0][0xb0c] ;  /* 0x0002c300ff039b82 */ /* 0x002e620000000800 */
[----:B------:R-:W-:Y:S01]  /*5160*/  IMAD.U32 R18, RZ, RZ, UR9 ;  /* 0x00000009ff127e24 */ /* 0x000fe2000f8e00ff */
[----:B------:R-:W-:Y:S04]  /*5170*/  @!P4 R2UR UR15, R19 ;  /* 0x00000000130fc2ca */ /* 0x000fe800000e0000 */
[----:B------:R-:W-:Y:S01]  /*5180*/  @!P4 R2UR UR14, R18 ;  /* 0x00000000120ec2ca */ /* 0x000fe200000e0000 */
[----:B------:R-:W-:Y:S11]  /*5190*/  @!P4 IMAD.MOV.U32 R18, RZ, RZ, 0x2000 ;  /* 0x00002000ff12c424 */ /* 0x000ff600078e00ff */
[----:B------:R-:W-:Y:S01]  /*51a0*/  @!UPT UIADD3 URZ, UPT, UPT, URZ, URZ, URZ ;  /* 0x000000fffffff290 */ /* 0x000fe2000fffe0ff */
[----:B------:R1:W-:Y:S01]  /*51b0*/  @!UP1 UTMALDG.3D [UR16], [UR14], desc[UR10] ;  /* 0x00000a100e0095b4 */ /* 0x0003e20008011000 */
[----:B------:R1:W-:Y:S02]  /*51c0*/  @!P4 SYNCS.ARRIVE.TRANS64.RED.A0TR RZ, [UR6+0x100], R18 ;  /* 0x00010012ffffc9a7 */ /* 0x0003e40008300406 */
[----:B-1----:R-:W-:Y:S01]  /*51d0*/  @!P1 ISETP.NE.AND P2, PT, R3, 0x1, PT ;  /* 0x000000010300980c */ /* 0x002fe20003f45270 */
[C---:B----4-:R-:W-:Y:S01]  /*51e0*/  @!P1 IMAD.HI.U32 R14, R13.reuse, R14, RZ ;  /* 0x0000000e0d0e9227 */ /* 0x050fe200078e00ff */
[----:B-----5:R-:W-:Y:S03]  /*51f0*/  @!P1 ISETP.NE.AND P0, PT, R10, 0x1, PT ;  /* 0x000000010a00980c */ /* 0x020fe60003f05270 */
[C---:B------:R-:W-:Y:S01]  /*5200*/  @!P1 IMAD.HI.U32 R11, R8.reuse, R11, RZ ;  /* 0x0000000b080b9227 */ /* 0x040fe200078e00ff */
[----:B------:R-:W-:Y:S04]  /*5210*/  @!P1 SHF.R.U32.HI R14, RZ, R15, R14 ;  /* 0x0000000fff0e9219 */ /* 0x000fe8000001160e */
[----:B--2---:R-:W-:Y:S01]  /*5220*/  @!P1 SHF.R.U32.HI R9, RZ, R0, R11 ;  /* 0x00000000ff099219 */ /* 0x004fe2000001160b */
[----:B------:R-:W-:Y:S01]  /*5230*/  SYNCS.ARRIVE.TRANS64.RED.A1T0 RZ, [UR8], RZ ;  /* 0x000000ffffff79a7 */ /* 0x000fe20008100408 */
[----:B------:R-:W-:Y:S02]  /*5240*/  @!P1 SEL R14, R13, R14, !P2 ;  /* 0x0000000e0d0e9207 */ /* 0x000fe40005000000 */
[----:B------:R-:W-:Y:S01]  /*5250*/  @!P1 SEL R9, R8, R9, !P0 ;  /* 0x0000000908099207 */ /* 0x000fe20004000000 */
[----:B------:R-:W1:Y:S04]  /*5260*/  SYNCS.PHASECHK.TRANS64.TRYWAIT P5, [UR6+0x118], R12 ;  /* 0x0001180cff0075a7 */ /* 0x000e6800080a1106 */
[----:B------:R-:W-:Y:S02]  /*5270*/  @!P1 IMAD.IADD R0, R9, 0x1, -R14 ;  /* 0x0000000109009824 */ /* 0x000fe400078e0a0e */
[----:B------:R-:W-:Y:S02]  /*5280*/  @!P1 IMAD.IADD R9, R14, 0x1, -R9 ;  /* 0x000000010e099824 */ /* 0x000fe400078e0a09 */
[----:B------:R-:W-:Y:S02]  /*5290*/  @!P1 IMAD R13, R0, R3, R13 ;  /* 0x00000003000d9224 */ /* 0x000fe400078e020d */
[----:B------:R-:W-:Y:S01]  /*52a0*/  @!P1 IMAD R8, R9, R10, R8 ;  /* 0x0000000a09089224 */ /* 0x000fe200078e0208 */
[----:B-1----:R-:W-:Y:S06]  /*52b0*/  @!P5 BRA `(.L_x_106) ;  /* 0x0000009c0060d947 */ /* 0x002fec0003800000 */
.L_x_195:
[----:B-1----:R-:W-:Y:S01]  /*52c0*/  @!P4 IADD3 R3, P0, PT, R32, 0x580, RZ ;  /* 0x000005802003c810 */ /* 0x002fe20007f1e0ff */
[----:B------:R-:W-:Y:S01]  /*52d0*/  VOTEU.ALL UP1, P4 ;  /* 0x0000000000ff7886 */ /* 0x000fe20002020000 */
[----:B------:R-:W-:Y:S01]  /*52e0*/  UMOV UR20, 0x0 ;  /* 0x0000000000147882 */ /* 0x000fe20000000000 */
[----:B------:R-:W-:Y:S01]  /*52f0*/  UMOV UR21, 0x10000000 ;  /* 0x1000000000157882 */ /* 0x000fe20000000000 */
[----:B------:R-:W-:Y:S01]  /*5300*/  @!P4 R2UR UR9, R3 ;  /* 0x000000000309c2ca */ /* 0x000fe200000e0000 */
[----:B------:R-:W-:Y:S01]  /*5310*/  @!P4 IMAD.X R0, RZ, RZ, R33, P0 ;  /* 0x000000ffff00c224 */ /* 0x000fe200000e0621 */
[----:B------:R-:W-:Y:S01]  /*5320*/  @!UP1 UIADD3 UR10, UPT, UPT, UR18, 0x40, URZ ;  /* 0x00000040120a9890 */ /* 0x000fe2000fffe0ff */
[----:B------:R-:W-:Y:S01]  /*5330*/  ISETP.NE.AND P0, PT, R30, 0x2, PT ;  /* 0x000000021e00780c */ /* 0x000fe20003f05270 */
[----:B------:R-:W-:Y:S01]  /*5340*/  UMOV UR11, UR19 ;  /* 0x00000013000b7c82 */ /* 0x000fe20008000000 */
[----:B------:R-:W-:Y:S01]  /*5350*/  UMOV UR12, UR36 ;  /* 0x00000024000c7c82 */ /* 0x000fe20008000000 */
[----:B------:R-:W-:Y:S01]  /*5360*/  @!P4 R2UR UR8, R0 ;  /* 0x000000000008c2ca */ /* 0x000fe200000e0000 */
[----:B------:R-:W-:Y:S01]  /*5370*/  IMAD.IADD R18, R8, 0x1, R139 ;  /* 0x0000000108127824 */ /* 0x000fe200078e028b */
[----:B------:R-:W-:Y:S01]  /*5380*/  @P3 R2UR UR36, R28 ;  /* 0x000000001c2432ca */ /* 0x000fe200000e0000 */
[----:B------:R-:W-:Y:S01]  /*5390*/  IMAD.IADD R19, R13, 0x1, R210 ;  /* 0x000000010d137824 */ /* 0x000fe200078e02d2 */
[----:B------:R-:W-:Y:S02]  /*53a0*/  SEL R0, RZ, 0x1, P0 ;  /* 0x00000001ff007807 */ /* 0x000fe40000000000 */
[----:B------:R-:W-:Y:S01]  /*53b0*/  LOP3.LUT R31, R31, 0x1, RZ, 0x3c, !PT ;  /* 0x000000011f1f7812 */ /* 0x000fe200078e3cff */
[----:B------:R-:W-:Y:S01]  /*53c0*/  IMAD.U32 R10, RZ, RZ, UR9 ;  /* 0x00000009ff0a7e24 */ /* 0x000fe2000f8e00ff */
[----:B------:R-:W-:Y:S01]  /*53d0*/  @!UP1 UIADD3 UR9, UPT, UPT, UR6, 0x108, URZ ;  /* 0x0000010806099890 */ /* 0x000fe2000fffe0ff */
[----:B------:R-:W-:Y:S02]  /*53e0*/  LOP3.LUT R29, R29, R0, RZ, 0x3c, !PT ;  /* 0x000000001d1d7212 */ /* 0x000fe400078e3cff */
[----:B------:R-:W-:Y:S02]  /*53f0*/  SEL R30, R30, RZ, P0 ;  /* 0x000000ff1e1e7207 */ /* 0x000fe40000000000 */
[----:B------:R-:W-:Y:S01]  /*5400*/  IMAD.U32 R11, RZ, RZ, UR8 ;  /* 0x00000008ff0b7e24 */ /* 0x000fe2000f8e00ff */
[----:B------:R-:W-:Y:S01]  /*5410*/  @!P4 R2UR UR14, R10 ;  /* 0x000000000a0ec2ca */ /* 0x000fe200000e0000 */
[----:B------:R-:W-:Y:S01]  /*5420*/  @!UP1 UIADD3 UR8, UPT, UPT, UR6, 0x2200, URZ ;  /* 0x0000220006089890 */ /* 0x000fe2000fffe0ff */
[----:B------:R-:W-:Y:S02]  /*5430*/  VOTEU.ALL UP1, P4 ;  /* 0x0000000000ff7886 */ /* 0x000fe40002020000 */
[----:B------:R-:W-:Y:S11]  /*5440*/  @!P4 R2UR UR15, R11 ;  /* 0x000000000b0fc2ca */ /* 0x000ff600000e0000 */
[----:B------:R-:W-:Y:S02]  /*5450*/  @!UPT UIADD3 URZ, UPT, UPT, URZ, URZ, URZ ;  /* 0x000000fffffff290 */ /* 0x000fe4000fffe0ff */
[----:B------:R2:W-:Y:S01]  /*5460*/  @!UP1 UTMALDG.3D [UR8], [UR14], desc[UR20] ;  /* 0x000014080e0095b4 */ /* 0x0005e20008011000 */
[----:B------:R2:W-:Y:S01]  /*5470*/  @!P4 SYNCS.ARRIVE.TRANS64.RED.A0TR RZ, [UR6+0x108], R27 ;  /* 0x0001081bffffc9a7 */ /* 0x0005e20008300406 */
[----:B------:R-:W-:Y:S01]  /*5480*/  UPLOP3.LUT UP1, UPT, UPT, UPT, UPT, 0x80, 0x8 ;  /* 0x000000000008789c */ /* 0x000fe20003f2f070 */
[----:B------:R-:W-:Y:S01]  /*5490*/  SYNCS.ARRIVE.TRANS64.RED.A1T0 RZ, [UR13], RZ ;  /* 0x000000ffffff79a7 */ /* 0x000fe2000810040d */
[----:B------:R-:W-:Y:S09]  /*54a0*/  @P3 BRA `(.L_x_107) ;  /* 0xfffffff400503947 */ /* 0x000ff2000383ffff */
[----:B------:R-:W-:-:S04]  /*54b0*/  SHF.L.U32 R3, R31, 0x1f, RZ ;  /* 0x0000001f1f037819 */ /* 0x000fc800000006ff */
[----:B------:R-:W1:Y:S02]  /*54c0*/  SYNCS.PHASECHK.TRANS64.TRYWAIT P0, [UR6+0x110], R3 ;  /* 0x00011003ff0075a7 */ /* 0x000e640008001106 */
[----:B-1----:R-:W-:Y:S05]  /*54d0*/  @!P0 BRA `(.L_x_108) ;  /* 0x0000009800f08947 */ /* 0x002fea0003800000 */
.L_x_197:
[----:B-1----:R-:W-:-:S07]  /*54e0*/  MOV R0, UR6 ;  /* 0x0000000600007c02 */ /* 0x002fce0008000f00 */
.L_x_109:
[----:B-1----:R-:W-:-:S04]  /*54f0*/  SHF.L.U32 R3, R31, 0x1f, RZ ;  /* 0x0000001f1f037819 */ /* 0x002fc800000006ff */
[----:B------:R1:W4:Y:S03]  /*5500*/  SYNCS.PHASECHK.TRANS64.TRYWAIT P0, [R0+URZ+0x118], R3 ;  /* 0x00011803000075a7 */ /* 0x00032600080011ff */
[----:B----4-:R-:W-:Y:S05]  /*5510*/  @!P0 NANOSLEEP.SYNCS 0x989680 ;  /* 0x009896800000895d */ /* 0x010fea0003900000 */
[----:B------:R-:W4:Y:S02]  /*5520*/  @!P0 SYNCS.PHASECHK.TRANS64 P0, [R0+URZ+0x118], R3 ;  /* 0x00011803000085a7 */ /* 0x000f2400080010ff */
[----:B--2-4-:R-:W-:Y:S05]  /*5530*/  @P0 EXIT ;  /* 0x000000000000094d */ /* 0x014fea0003800000 */
[----:B------:R-:W-:Y:S05]  /*5540*/  BRA `(.L_x_109) ;  /* 0xfffffffc00e87947 */ /* 0x000fea000383ffff */
.L_x_98:
[----:B------:R-:W-:-:S06]  /*5550*/  UISETP.GE.AND UP1, UPT, UR10, 0x4, UPT ;  /* 0x000000040a00788c */ /* 0x000fcc000bf26270 */
[----:B------:R-:W-:-:S13]  /*5560*/  PLOP3.LUT P0, PT, PT, PT, UP1, 0x80, 0x8 ;  /* 0x000000000008781c */ /* 0x000fda0003f0f018 */
[----:B------:R-:W-:Y:S05]  /*5570*/  @!P0 EXIT ;  /* 0x000000000000894d */ /* 0x000fea0003800000 */
[----:B------:R-:W-:Y:S01]  /*5580*/  BAR.SYNC.DEFER_BLOCKING 0x6, 0xa0 ;  /* 0x0182800000007b1d */ /* 0x000fe20000010000 */
[C---:B------:R-:W-:Y:S01]  /*5590*/  IMAD.SHL.U32 R5, R173.reuse, 0x40, RZ ;  /* 0x00000040ad057824 */ /* 0x040fe200078e00ff */
[C---:B------:R-:W-:Y:S01]  /*55a0*/  LOP3.LUT R177, R173.reuse, 0x60, RZ, 0xc0, !PT ;  /* 0x00000060adb17812 */ /* 0x040fe200078ec0ff */
[C---:B------:R-:W-:Y:S01]  /*55b0*/  IMAD.SHL.U32 R232, R173.reuse, 0x8, RZ ;  /* 0x00000008ade87824 */ /* 0x040fe200078e00ff */
[C---:B------:R-:W-:Y:S01]  /*55c0*/  LOP3.LUT R175, R173.reuse, 0x2, RZ, 0xc0, !PT ;  /* 0x00000002adaf7812 */ /* 0x040fe200078ec0ff */
[----:B------:R-:W-:Y:S01]  /*55d0*/  IMAD.U32 R196, R173, 0x10000, RZ ;  /* 0x00010000adc47824 */ /* 0x000fe200078e00ff */
[----:B------:R-:W-:Y:S02]  /*55e0*/  UMOV UR41, 0x400 ;  /* 0x0000040000297882 */ /* 0x000fe40000000000 */
[----:B------:R-:W1:Y:S01]  /*55f0*/  LDC R151, c[0x0][0x370] ;  /* 0x0000dc00ff977b82 */ /* 0x000e620000000800 */
[----:B------:R-:W-:Y:S01]  /*5600*/  ULEA UR41, UR37, UR41, 0x18 ;  /* 0x0000002925297291 */ /* 0x000fe2000f8ec0ff */
[----:B------:R-:W-:Y:S01]  /*5610*/  LOP3.LUT R7, R5, 0x180, RZ, 0xc0, !PT ;  /* 0x0000018005077812 */ /* 0x000fe200078ec0ff */
[----:B------:R-:W-:Y:S01]  /*5620*/  HFMA2 R149, -RZ, RZ, 0, 0 ;  /* 0x00000000ff957431 */ /* 0x000fe200000001ff */
[----:B------:R-:W-:Y:S01]  /*5630*/  LOP3.LUT R196, R196, 0x600000, RZ, 0xc0, !PT ;  /* 0x00600000c4c47812 */ /* 0x000fe200078ec0ff */
[----:B------:R-:W-:Y:S01]  /*5640*/  UIADD3 UR40, UPT, UPT, UR41, 0x200, URZ ;  /* 0x0000020029287890 */ /* 0x000fe2000fffe0ff */
[----:B------:R-:W-:Y:S01]  /*5650*/  LOP3.LUT R232, R7, 0x30, R232, 0xf8, !PT ;  /* 0x0000003007e87812 */ /* 0x000fe200078ef8e8 */
[----:B------:R-:W-:Y:S01]  /*5660*/  IMAD.MOV.U32 R75, RZ, RZ, RZ ;  /* 0x000000ffff4b7224 */ /* 0x000fe200078e00ff */
[----:B------:R-:W2:Y:S01]  /*5670*/  LDC R228, c[0x0][0x374] ;  /* 0x0000dd00ffe47b82 */ /* 0x000ea20000000800 */
[----:B------:R-:W-:Y:S01]  /*5680*/  LOP3.LUT R173, R173, 0x4, RZ, 0xc0, !PT ;  /* 0x00000004adad7812 */ /* 0x000fe200078ec0ff */
[----:B------:R-:W-:Y:S01]  /*5690*/  IMAD.MOV.U32 R169, RZ, RZ, RZ ;  /* 0x000000ffffa97224 */ /* 0x000fe200078e00ff */
[----:B------:R-:W-:Y:S01]  /*56a0*/  LOP3.LUT R232, R232, 0x1e40, R5, 0xf8, !PT ;  /* 0x00001e40e8e87812 */ /* 0x000fe200078ef805 */
[----:B------:R-:W-:Y:S01]  /*56b0*/  IMAD.MOV.U32 R167, RZ, RZ, RZ ;  /* 0x000000ffffa77224 */ /* 0x000fe200078e00ff */
[----:B------:R-:W-:Y:S01]  /*56c0*/  MOV R163, RZ ;  /* 0x000000ff00a37202 */ /* 0x000fe20000000f00 */
[----:B------:R-:W-:Y:S01]  /*56d0*/  IMAD.MOV.U32 R165, RZ, RZ, RZ ;  /* 0x000000ffffa57224 */ /* 0x000fe200078e00ff */
[----:B------:R-:W-:Y:S01]  /*56e0*/  IADD3 R171, PT, PT, -R173, 0x2, RZ ;  /* 0x00000002adab7810 */ /* 0x000fe20007ffe1ff */
[----:B------:R-:W-:Y:S01]  /*56f0*/  VIADD R232, R232, UR40 ;  /* 0x00000028e8e87c36 */ /* 0x000fe20008000000 */
[----:B------:R-:W3:Y:S01]  /*5700*/  LDS R3, [UR41+0x1e0] ;  /* 0x0001e029ff037984 */ /* 0x000ee20008000800 */
[----:B------:R-:W4:Y:S01]  /*5710*/  LDCU.64 UR46, c[0x0][0x348] ;  /* 0x00006900ff2e77ac */ /* 0x000f220008000a00 */
[----:B------:R-:W-:Y:S01]  /*5720*/  UIADD3 UR43, UPT, UPT, UR41, 0x4200, URZ ;  /* 0x00004200292b7890 */ /* 0x000fe2000fffe0ff */
[----:B------:R-:W-:Y:S01]  /*5730*/  UMOV UR42, URZ ;  /* 0x000000ff002a7c82 */ /* 0x000fe20008000000 */
[----:B-1234-:R-:W-:-:S10]  /*5740*/  IADD3 R196, PT, PT, R3, R196, RZ ;  /* 0x000000c403c47210 */ /* 0x01efd40007ffe0ff */
.L_x_135:
[----:B------:R-:W-:Y:S02]  /*5750*/  LEA R0, R149, UR41, 0x3 ;  /* 0x0000002995007c11 */ /* 0x000fe4000f8e18ff */
[----:B------:R-:W-:Y:S02]  /*5760*/  SHF.L.U32 R3, R167, 0x1f, RZ ;  /* 0x0000001fa7037819 */ /* 0x000fe400000006ff */
[----:B------:R-:W-:Y:S02]  /*5770*/  LEA R8, R149, UR41, 0x4 ;  /* 0x0000002995087c11 */ /* 0x000fe4000f8e20ff */
[----:B------:R-:W1:Y:S02]  /*5780*/  SYNCS.PHASECHK.TRANS64.TRYWAIT P0, [R0+URZ+0x130], R3 ;  /* 0x00013003000075a7 */ /* 0x000e6400080011ff */
[----:B-1----:R-:W-:Y:S05]  /*5790*/  @!P0 BRA `(.L_x_110) ;  /* 0x0000009800588947 */ /* 0x002fea0003800000 */
.L_x_198:
        /* <DEDUP_REMOVED lines=11> */
[----:B--2---:R-:W-:-:S04]  /*5850*/  LOP3.LUT P3, RZ, R10, 0x1, RZ, 0xc0, !PT ;  /* 0x000000010aff7812 */ /* 0x004fc8000786c0ff */
[----:B------:R-:W-:-:S09]  /*5860*/  P2R R183, PR, RZ, 0x8 ;  /* 0x00000008ffb77803 */ /* 0x000fd20000000000 */
[----:B------:R-:W-:Y:S02]  /*5870*/  @P3 MOV R159, R8 ;  /* 0x00000008009f3202 */ /* 0x000fe40000000f00 */
[----:B------:R-:W-:Y:S01]  /*5880*/  @P3 LOP3.LUT R230, R9, 0xffff, RZ, 0xc0, !PT ;  /* 0x0000ffff09e63812 */ /* 0x000fe200078ec0ff */
[----:B-1----:R-:W-:Y:S06]  /*5890*/  @!P0 BRA `(.L_x_111) ;  /* 0x0000000000b88947 */ /* 0x002fec0003800000 */
[----:B------:R-:W1:Y:S01]  /*58a0*/  LDC.64 R4, c[0x0][0xb18] ;  /* 0x0002c600ff047b82 */ /* 0x000e620000000a00 */
[----:B------:R-:W-:-:S07]  /*58b0*/  ISETP.NE.AND P0, PT, R192, 0x1, PT ;  /* 0x00000001c000780c */ /* 0x000fce0003f05270 */
[----:B------:R-:W2:Y:S08]  /*58c0*/  LDC.64 R6, c[0x0][0xb10] ;  /* 0x0002c400ff067b82 */ /* 0x000eb00000000a00 */
[----:B------:R-:W3:Y:S08]  /*58d0*/  LDC R0, c[0x0][0xb20] ;  /* 0x0002c800ff007b82 */ /* 0x000ef00000000800 */
[----:B------:R-:W4:Y:S01]  /*58e0*/  LDC R12, c[0x0][0xb0c] ;  /* 0x0002c300ff0c7b82 */ /* 0x000f220000000800 */
[----:B-1----:R-:W-:Y:S01]  /*58f0*/  IMAD.HI.U32 R13, R228, R5, RZ ;  /* 0x00000005e40d7227 */ /* 0x002fe200078e00ff */
[----:B------:R-:W-:-:S03]  /*5900*/  ISETP.NE.AND P1, PT, R4, 0x1, PT ;  /* 0x000000010400780c */ /* 0x000fc60003f25270 */
[----:B------:R-:W-:-:S03]  /*5910*/  IMAD.HI.U32 R5, R230, R5, RZ ;  /* 0x00000005e6057227 */ /* 0x000fc600078e00ff */
[----:B------:R-:W1:Y:S01]  /*5920*/  LDC.64 R2, c[0x0][0xb28] ;  /* 0x0002ca00ff027b82 */ /* 0x000e620000000a00 */
[----:B--2---:R-:W-:-:S04]  /*5930*/  IMAD.HI.U32 R14, R151, R6, RZ ;  /* 0x00000006970e7227 */ /* 0x004fc800078e00ff */
[----:B------:R-:W-:Y:S01]  /*5940*/  IMAD.HI.U32 R16, R159, R6, RZ ;  /* 0x000000069f107227 */ /* 0x000fe200078e00ff */
[----:B------:R-:W-:Y:S02]  /*5950*/  SHF.R.U32.HI R14, RZ, R7, R14 ;  /* 0x00000007ff0e7219 */ /* 0x000fe4000001160e */
[-C--:B---3--:R-:W-:Y:S02]  /*5960*/  SHF.R.U32.HI R13, RZ, R0.reuse, R13 ;  /* 0x00000000ff0d7219 */ /* 0x088fe4000001160d */
[----:B------:R-:W-:Y:S02]  /*5970*/  SHF.R.U32.HI R5, RZ, R0, R5 ;  /* 0x00000000ff057219 */ /* 0x000fe40000011605 */
[----:B------:R-:W-:Y:S02]  /*5980*/  SEL R13, R228, R13, !P1 ;  /* 0x0000000de40d7207 */ /* 0x000fe40004800000 */
[----:B------:R-:W-:Y:S02]  /*5990*/  SHF.R.U32.HI R16, RZ, R7, R16 ;  /* 0x00000007ff107219 */ /* 0x000fe40000011610 */
[----:B----4-:R-:W-:-:S02]  /*59a0*/  ISETP.NE.AND P2, PT, R12, 0x1, PT ;  /* 0x000000010c00780c */ /* 0x010fc40003f45270 */
[----:B------:R-:W-:Y:S02]  /*59b0*/  SEL R5, R230, R5, !P1 ;  /* 0x00000005e6057207 */ /* 0x000fe40004800000 */
[----:B------:R-:W-:Y:S02]  /*59c0*/  SEL R15, R151, R14, !P2 ;  /* 0x0000000e970f7207 */ /* 0x000fe40005000000 */
[----:B------:R-:W-:Y:S01]  /*59d0*/  SEL R7, R159, R16, !P2 ;  /* 0x000000109f077207 */ /* 0x000fe20005000000 */
[----:B-1----:R-:W-:-:S04]  /*59e0*/  IMAD.HI.U32 R14, R13, R2, RZ ;  /* 0x000000020d0e7227 */ /* 0x002fc800078e00ff */
        /* <DEDUP_REMOVED lines=25> */
.L_x_111:
[----:B------:R-:W1:Y:S02]  /*5b80*/  LDCU UR4, c[0x0][0xb30] ;  /* 0x00016600ff0477ac */ /* 0x000e640008000800 */
[----:B-1----:R-:W-:-:S09]  /*5b90*/  UISETP.NE.AND UP0, UPT, UR4, 0x1, UPT ;  /* 0x000000010400788c */ /* 0x002fd2000bf05270 */
[----:B------:R-:W-:Y:S05]  /*5ba0*/  BRA.U UP0, `(.L_x_112) ;  /* 0x0000000100407547 */ /* 0x000fea000b800000 */
[----:B------:R-:W1:Y:S08]  /*5bb0*/  LDC.64 R2, c[0x0][0xb18] ;  /* 0x0002c600ff027b82 */ /* 0x000e700000000a00 */
[----:B------:R-:W2:Y:S08]  /*5bc0*/  LDC.64 R4, c[0x0][0xb10] ;  /* 0x0002c400ff047b82 */ /* 0x000eb00000000a00 */
[----:B------:R-:W3:Y:S08]  /*5bd0*/  LDC R0, c[0x0][0xb20] ;  /* 0x0002c800ff007b82 */ /* 0x000ef00000000800 */
[----:B------:R-:W4:Y:S01]  /*5be0*/  LDC R6, c[0x0][0xb0c] ;  /* 0x0002c300ff067b82 */ /* 0x000f220000000800 */
[----:B-1----:R-:W-:Y:S01]  /*5bf0*/  IMAD.HI.U32 R3, R230, R3, RZ ;  /* 0x00000003e6037227 */ /* 0x002fe200078e00ff */
[----:B------:R-:W-:-:S03]  /*5c00*/  ISETP.NE.AND P0, PT, R2, 0x1, PT ;  /* 0x000000010200780c */ /* 0x000fc60003f05270 */
[----:B--2---:R-:W-:-:S05]  /*5c10*/  IMAD.HI.U32 R4, R159, R4, RZ ;  /* 0x000000049f047227 */ /* 0x004fca00078e00ff */
[----:B------:R-:W-:Y:S02]  /*5c20*/  SHF.R.U32.HI R4, RZ, R5, R4 ;  /* 0x00000005ff047219 */ /* 0x000fe40000011604 */
        /* <DEDUP_REMOVED lines=8> */
.L_x_112:
[----:B------:R-:W-:Y:S01]  /*5cb0*/  ULOP3.LUT UP0, URZ, UR40, 0x1b0, URZ, 0xc0, !UPT ;  /* 0x000001b028ff7892 */ /* 0x000fe2000f80c0ff */
[----:B------:R-:W-:Y:S02]  /*5cc0*/  IADD3 R149, PT, PT, R149, 0x1, RZ ;  /* 0x0000000195957810 */ /* 0x000fe40007ffe0ff */
[----:B------:R-:W-:-:S06]  /*5cd0*/  @P3 SHF.R.U32.HI R161, RZ, 0x10, R9 ;  /* 0x00000010ffa13819 */ /* 0x000fcc0000011609 */
[----:B------:R-:W-:Y:S05]  /*5ce0*/  BRA.U !UP0, `(.L_x_113) ;  /* 0x0000000108407547 */ /* 0x000fea000b800000 */
[----:B------:R-:W-:Y:S01]  /*5cf0*/  MOV R2, 0x0 ;  /* 0x0000000000027802 */ /* 0x000fe20000000f00 */
[----:B------:R-:W1:Y:S01]  /*5d00*/  LDCU.64 UR8, c[0x4][0x80] ;  /* 0x01001000ff0877ac */ /* 0x000e620008000a00 */
[----:B------:R-:W-:Y:S02]  /*5d10*/  HFMA2 R12, -RZ, RZ, 0, 5.9604644775390625e-08 ;  /* 0x00000001ff0c7431 */ /* 0x000fe400000001ff */
[----:B------:R-:W-:Y:S01]  /*5d20*/  IMAD.MOV.U32 R8, RZ, RZ, 0x70 ;  /* 0x00000070ff087424 */ /* 0x000fe200078e00ff */
[----:B------:R-:W2:Y:S01]  /*5d30*/  LDCU.64 UR6, c[0x4][0x88] ;  /* 0x01001100ff0677ac */ /* 0x000ea20008000a00 */
[----:B------:R-:W3:Y:S01]  /*5d40*/  LDC.64 R2, c[0x4][R2] ;  /* 0x0100000002027b82 */ /* 0x000ee20000000a00 */
[----:B------:R-:W-:Y:S01]  /*5d50*/  IMAD.MOV.U32 R13, RZ, RZ, RZ ;  /* 0x000000ffff0d7224 */ /* 0x000fe200078e00ff */
[----:B------:R-:W4:Y:S01]  /*5d60*/  LDCU.64 UR4, c[0x4][0x8] ;  /* 0x01000100ff0477ac */ /* 0x000f220008000a00 */
[----:B-1----:R-:W-:Y:S01]  /*5d70*/  IMAD.U32 R4, RZ, RZ, UR8 ;  /* 0x00000008ff047e24 */ /* 0x002fe2000f8e00ff */
[----:B------:R-:W-:Y:S01]  /*5d80*/  MOV R5, UR9 ;  /* 0x0000000900057c02 */ /* 0x000fe20008000f00 */
[----:B--2---:R-:W-:Y:S01]  /*5d90*/  IMAD.U32 R6, RZ, RZ, UR6 ;  /* 0x00000006ff067e24 */ /* 0x004fe2000f8e00ff */
[----:B------:R-:W-:Y:S01]  /*5da0*/  MOV R7, UR7 ;  /* 0x0000000700077c02 */ /* 0x000fe20008000f00 */
[----:B----4-:R-:W-:Y:S01]  /*5db0*/  IMAD.U32 R10, RZ, RZ, UR4 ;  /* 0x00000004ff0a7e24 */ /* 0x010fe2000f8e00ff */
[----:B------:R-:W-:-:S02]  /*5dc0*/  MOV R11, UR5 ;  /* 0x00000005000b7c02 */ /* 0x000fc40008000f00 */
[----:B------:R-:W-:-:S07]  /*5dd0*/  LEPC R20, `(.L_x_113) ;  /* 0x000000001014794e */ /* 0x000fce0000000000 */
[----:B---3-5:R-:W-:Y:S05]  /*5de0*/  CALL.ABS.NOINC R2 ;  /* 0x0000000002007343 */ /* 0x028fea0003c00000 */
.L_x_113:
[----:B------:R-:W-:-:S09]  /*5df0*/  ULOP3.LUT UP0, URZ, UR43, 0x1b0, URZ, 0xc0, !UPT ;  /* 0x000001b02bff7892 */ /* 0x000fd2000f80c0ff */
        /* <DEDUP_REMOVED lines=17> */
.L_x_114:
[----:B------:R-:W1:Y:S02]  /*5f10*/  LDC.64 R2, c[0x0][0x890] ;  /* 0x00022400ff027b82 */ /* 0x000e640000000a00 */
[----:B-1----:R-:W-:-:S04]  /*5f20*/  ISETP.NE.U32.AND P3, PT, R2, RZ, PT ;  /* 0x000000ff0200720c */ /* 0x002fc80003f65070 */
[----:B------:R-:W-:-:S13]  /*5f30*/  ISETP.NE.AND.EX P3, PT, R3, RZ, PT, P3 ;  /* 0x000000ff0300720c */ /* 0x000fda0003f65330 */
[----:B------:R-:W-:Y:S05]  /*5f40*/  @!P3 BRA `(.L_x_115) ;  /* 0x000000000034b947 */ /* 0x000fea0003800000 */
[----:B------:R-:W1:Y:S02]  /*5f50*/  LDCU.64 UR4, c[0x0][0x888] ;  /* 0x00011100ff0477ac */ /* 0x000e640008000a00 */
[----:B-1----:R-:W-:-:S04]  /*5f60*/  UISETP.NE.U32.AND UP0, UPT, UR4, URZ, UPT ;  /* 0x000000ff0400728c */ /* 0x002fc8000bf05070 */
[----:B------:R-:W-:-:S09]  /*5f70*/  UISETP.NE.AND.EX UP0, UPT, UR5, URZ, UPT, UP0 ;  /* 0x000000ff0500728c */ /* 0x000fd2000bf05300 */
[----:B------:R-:W-:Y:S05]  /*5f80*/  BRA.U !UP0, `(.L_x_116) ;  /* 0x0000000108187547 */ /* 0x000fea000b800000 */
[----:B------:R-:W1:Y:S01]  /*5f90*/  LDC.64 R4, c[0x0][0x888] ;  /* 0x00022200ff047b82 */ /* 0x000e620000000a00 */
[----:B------:R-:W-:-:S04]  /*5fa0*/  IMAD R0, R2, UR36, RZ ;  /* 0x0000002402007c24 */ /* 0x000fc8000f8e02ff */
[----:B-1----:R-:W-:-:S05]  /*5fb0*/  IMAD.WIDE R4, R0, 0x4, R4 ;  /* 0x0000000400047825 */ /* 0x002fca00078e0204 */
[----:B-----5:R1:W5:Y:S01]  /*5fc0*/  LDG.E R95, desc[UR38][R4.64] ;  /* 0x00000026045f7981 */ /* 0x020362000c1e1900 */
[----:B------:R-:W-:Y:S01]  /*5fd0*/  MOV R141, 0x1 ;  /* 0x00000001008d7802 */ /* 0x000fe20000000f00 */
[----:B------:R-:W-:Y:S06]  /*5fe0*/  BRA `(.L_x_115) ;  /* 0x00000000000c7947 */ /* 0x000fec0003800000 */
.L_x_116:
[----:B------:R-:W1:Y:S01]  /*5ff0*/  LDCU UR4, c[0x0][0x880] ;  /* 0x00011000ff0477ac */ /* 0x000e620008000800 */
[----:B------:R-:W-:Y:S01]  /*6000*/  HFMA2 R141, -RZ, RZ, 0, 5.9604644775390625e-08 ;  /* 0x00000001ff8d7431 */ /* 0x000fe200000001ff */
[----:B-1---5:R-:W-:Y:S02]  /*6010*/  MOV R95, UR4 ;  /* 0x00000004005f7c02 */ /* 0x022fe40008000f00 */
.L_x_115:
[----:B-1----:R-:W1:Y:S02]  /*6020*/  LDC.64 R4, c[0x0][0x8b0] ;  /* 0x00022c00ff047b82 */ /* 0x002e640000000a00 */
        /* <DEDUP_REMOVED lines=11> */
[----:B------:R-:W-:Y:S05]  /*60e0*/  BRA `(.L_x_117) ;  /* 0x0000000000087947 */ /* 0x000fea0003800000 */
.L_x_118:
[----:B------:R-:W1:Y:S02]  /*60f0*/  LDCU UR4, c[0x0][0x8a0] ;  /* 0x00011400ff0477ac */ /* 0x000e640008000800 */
[----:B-1---5:R-:W-:Y:S02]  /*6100*/  MOV R77, UR4 ;  /* 0x00000004004d7c02 */ /* 0x022fe40008000f00 */
.L_x_117:
[----:B------:R-:W-:Y:S01]  /*6110*/  UISETP.NE.AND UP0, UPT, UR44, URZ, UPT ;  /* 0x000000ff2c00728c */ /* 0x000fe2000bf05270 */
[----:B------:R-:W-:-:S04]  /*6120*/  PLOP3.LUT P0, PT, PT, PT, PT, 0x8, 0x80 ;  /* 0x000000000080781c */ /* 0x000fc80003f0e170 */
[----:B------:R-:W-:-:S04]  /*6130*/  P2R R191, PR, RZ, 0x1 ;  /* 0x00000001ffbf7803 */ /* 0x000fc80000000000 */
[----:B------:R-:W-:Y:S05]  /*6140*/  BRA.U !UP0, `(.L_x_119) ;  /* 0x00000001083c7547 */ /* 0x000fea000b800000 */
[----:B------:R-:W-:-:S04]  /*6150*/  ISETP.NE.U32.AND P0, PT, R2, RZ, PT ;  /* 0x000000ff0200720c */ /* 0x000fc80003f05070 */
[----:B------:R-:W-:-:S13]  /*6160*/  ISETP.NE.AND.EX P0, PT, R3, RZ, PT, P0 ;  /* 0x000000ff0300720c */ /* 0x000fda0003f05300 */
[----:B-----5:R-:W-:-:S04]  /*6170*/  @!P0 FSETP.EQ.AND P1, PT, R95, RZ, PT ;  /* 0x000000ff5f00820b */ /* 0x020fc80003f22000 */
[----:B------:R-:W-:Y:S01]  /*6180*/  P2R R191, PR, RZ, 0x2 ;  /* 0x00000002ffbf7803 */ /* 0x000fe20000000000 */
[----:B------:R-:W-:Y:S08]  /*6190*/  @!P0 BRA `(.L_x_119) ;  /* 0x0000000000288947 */ /* 0x000ff00003800000 */
[----:B------:R-:W2:Y:S01]  /*61a0*/  LDCU.64 UR4, c[0x0][0x888] ;  /* 0x00011100ff0477ac */ /* 0x000ea20008000a00 */
[----:B------:R-:W-:Y:S02]  /*61b0*/  LOP3.LUT P1, RZ, R141, 0xff, RZ, 0xc0, !PT ;  /* 0x000000ff8dff7812 */ /* 0x000fe4000782c0ff */
[----:B------:R-:W-:-:S04]  /*61c0*/  FSETP.NEU.AND P0, PT, R95, RZ, PT ;  /* 0x000000ff5f00720b */ /* 0x000fc80003f0d000 */
[----:B------:R-:W-:Y:S02]  /*61d0*/  SEL R0, RZ, 0xffffffff, P0 ;  /* 0xffffffffff007807 */ /* 0x000fe40000000000 */
[----:B--2---:R-:W-:-:S04]  /*61e0*/  ISETP.NE.U32.AND P2, PT, RZ, UR4, PT ;  /* 0x00000004ff007c0c */ /* 0x004fc8000bf45070 */
[----:B------:R-:W-:-:S04]  /*61f0*/  ISETP.NE.AND.EX P2, PT, RZ, UR5, PT, P2 ;  /* 0x00000005ff007c0c */ /* 0x000fc8000bf45320 */
[----:B------:R-:W-:-:S04]  /*6200*/  @!P1 SEL R0, RZ, 0xffffffff, P2 ;  /* 0xffffffffff009807 */ /* 0x000fc80001000000 */
[----:B------:R-:W-:-:S04]  /*6210*/  LOP3.LUT R0, R0, 0x1, RZ, 0xc0, !PT ;  /* 0x0000000100007812 */ /* 0x000fc800078ec0ff */
[----:B------:R-:W-:-:S04]  /*6220*/  ISETP.EQ.U32.AND P0, PT, R0, 0x1, PT ;  /* 0x000000010000780c */ /* 0x000fc80003f02070 */
[----:B------:R-:W-:-:S09]  /*6230*/  P2R R191, PR, RZ, 0x1 ;  /* 0x00000001ffbf7803 */ /* 0x000fd20000000000 */
.L_x_119:
[----:B------:R-:W-:Y:S01]  /*6240*/  ISETP.NE.AND P4, PT, R191, RZ, PT ;  /* 0x000000ffbf00720c */ /* 0x000fe20003f85270 */
[----:B------:R-:W2:Y:S01]  /*6250*/  LDCU.64 UR4, c[0x0][0x888] ;  /* 0x00011100ff0477ac */ /* 0x000ea20008000a00 */
[----:B------:R-:W-:Y:S01]  /*6260*/  LEA R5, R75, UR41, 0x3 ;  /* 0x000000294b057c11 */ /* 0x000fe2000f8e18ff */
[----:B------:R-:W-:Y:S01]  /*6270*/  IMAD.MOV.U32 R157, RZ, RZ, 0x1 ;  /* 0x00000001ff9d7424 */ /* 0x000fe200078e00ff */
[----:B------:R-:W-:Y:S01]  /*6280*/  SHF.L.U32 R2, R169, 0x1f, RZ ;  /* 0x0000001fa9027819 */ /* 0x000fe200000006ff */
[----:B------:R-:W-:Y:S01]  /*6290*/  IMAD.SHL.U32 R147, R18, 0x80, RZ ;  /* 0x0000008012937824 */ /* 0x000fe200078e00ff */
[----:B------:R-:W-:Y:S01]  /*62a0*/  CS2R R226, SRZ ;  /* 0x0000000000e27805 */ /* 0x000fe2000001ff00 */
[----:B------:R-:W-:Y:S01]  /*62b0*/  IMAD.SHL.U32 R145, R19, 0x80, RZ ;  /* 0x0000008013917824 */ /* 0x000fe200078e00ff */
[----:B------:R-:W-:Y:S01]  /*62c0*/  CS2R R224, SRZ ;  /* 0x0000000000e07805 */ /* 0x000fe2000001ff00 */
[----:B------:R-:W-:Y:S01]  /*62d0*/  IMAD R73, R75, 0x80, R196 ;  /* 0x000000804b497824 */ /* 0x000fe200078e02c4 */
[----:B------:R-:W-:Y:S01]  /*62e0*/  CS2R R222, SRZ ;  /* 0x0000000000de7805 */ /* 0x000fe2000001ff00 */
[----:B------:R-:W-:Y:S01]  /*62f0*/  IMAD.MOV.U32 R194, RZ, RZ, RZ ;  /* 0x000000ffffc27224 */ /* 0x000fe200078e00ff */
[----:B------:R-:W-:-:S02]  /*6300*/  CS2R R220, SRZ ;  /* 0x0000000000dc7805 */ /* 0x000fc4000001ff00 */
[----:B-1----:R-:W-:Y:S01]  /*6310*/  @!P4 LEA R7, R165, UR41, 0x3 ;  /* 0x00000029a507cc11 */ /* 0x002fe2000f8e18ff */
[----:B------:R-:W-:Y:S01]  /*6320*/  IMAD.MOV.U32 R155, RZ, RZ, R163 ;  /* 0x000000ffff9b7224 */ /* 0x000fe200078e00a3 */
[----:B------:R-:W-:Y:S01]  /*6330*/  @!P4 SHF.L.U32 R4, R163, 0x1f, RZ ;  /* 0x0000001fa304c819 */ /* 0x000fe200000006ff */
[----:B------:R-:W-:Y:S01]  /*6340*/  IMAD.MOV.U32 R153, RZ, RZ, R165 ;  /* 0x000000ffff997224 */ /* 0x000fe200078e00a5 */
[----:B------:R-:W-:Y:S02]  /*6350*/  CS2R R218, SRZ ;  /* 0x0000000000da7805 */ /* 0x000fe4000001ff00 */
[----:B------:R-:W-:Y:S01]  /*6360*/  CS2R R216, SRZ ;  /* 0x0000000000d87805 */ /* 0x000fe2000001ff00 */
[----:B------:R-:W1:Y:S01]  /*6370*/  @!P4 SYNCS.PHASECHK.TRANS64.TRYWAIT P1, [R7+URZ+0x100], R4 ;  /* 0x000100040700c5a7 */ /* 0x000e6200080211ff */
[----:B--2---:R-:W-:Y:S02]  /*6380*/  ISETP.NE.U32.AND P0, PT, RZ, UR4, PT ;  /* 0x00000004ff007c0c */ /* 0x004fe4000bf05070 */
[----:B------:R-:W-:-:S02]  /*6390*/  CS2R R214, SRZ ;  /* 0x0000000000d67805 */ /* 0x000fc4000001ff00 */
[----:B------:R-:W-:Y:S02]  /*63a0*/  CS2R R212, SRZ ;  /* 0x0000000000d47805 */ /* 0x000fe4000001ff00 */
[----:B------:R-:W-:-:S04]  /*63b0*/  ISETP.NE.AND.EX P0, PT, RZ, UR5, PT, P0 ;  /* 0x00000005ff007c0c */ /* 0x000fc8000bf05300 */
[----:B------:R-:W-:Y:S02]  /*63c0*/  SEL R3, RZ, 0xffffffff, P0 ;  /* 0xffffffffff037807 */ /* 0x000fe40000000000 */
[----:B------:R-:W-:Y:S01]  /*63d0*/  LOP3.LUT P0, RZ, R141, 0xff, RZ, 0xc0, !PT ;  /* 0x000000ff8dff7812 */ /* 0x000fe2000780c0ff */
[----:B------:R-:W2:Y:S01]  /*63e0*/  SYNCS.PHASECHK.TRANS64.TRYWAIT P2, [R5+URZ+0x150], R2 ;  /* 0x00015002050075a7 */ /* 0x000ea200080411ff */
[----:B-1----:R-:W-:Y:S02]  /*63f0*/  @!P4 SEL R157, RZ, 0x1, !P1 ;  /* 0x00000001ff9dc807 */ /* 0x002fe40004800000 */
[----:B--2---:R-:W-:Y:S02]  /*6400*/  P2R R189, PR, RZ, 0x4 ;  /* 0x00000004ffbd7803 */ /* 0x004fe40000000000 */
[----:B-----5:R-:W-:-:S04]  /*6410*/  FSETP.NEU.AND P2, PT, R95, RZ, PT ;  /* 0x000000ff5f00720b */ /* 0x020fc80003f4d000 */
[----:B------:R-:W-:-:S04]  /*6420*/  SEL R0, RZ, 0xffffffff, P2 ;  /* 0xffffffffff007807 */ /* 0x000fc80001000000 */
[----:B------:R-:W-:Y:S02]  /*6430*/  @P3 SEL R0, R3, R0, !P0 ;  /* 0x0000000003003207 */ /* 0x000fe40004000000 */
[----:B------:R-:W-:Y:S02]  /*6440*/  PLOP3.LUT P0, PT, PT, PT, PT, 0x80, 0x8 ;  /* 0x000000000008781c */ /* 0x000fe40003f0f070 */
[----:B------:R-:W-:-:S04]  /*6450*/  LOP3.LUT R0, R0, 0x1, RZ, 0xc0, !PT ;  /* 0x0000000100007812 */ /* 0x000fc800078ec0ff */
[----:B------:R-:W-:-:S04]  /*6460*/  ISETP.NE.U32.AND P2, PT, R0, 0x1, PT ;  /* 0x000000010000780c */ /* 0x000fc80003f45070 */
[----:B------:R-:W-:Y:S02]  /*6470*/  P2R R181, PR, RZ, 0x4 ;  /* 0x00000004ffb57803 */ /* 0x000fe40000000000 */
[----:B------:R-:W-:-:S04]  /*6480*/  PLOP3.LUT P2, PT, PT, PT, PT, 0x8, 0x80 ;  /* 0x000000000080781c */ /* 0x000fc80003f4e170 */
[----:B------:R-:W-:-:S09]  /*6490*/  P2R R187, PR, RZ, 0x4 ;  /* 0x00000004ffbb7803 */ /* 0x000fd20000000000 */
.L_x_134:
[----:B------:R-:W-:Y:S01]  /*64a0*/  ISETP.NE.AND P1, PT, R191, RZ, PT ;  /* 0x000000ffbf00720c */ /* 0x000fe20003f25270 */
[----:B------:R-:W-:Y:S05]  /*64b0*/  YIELD ;  /* 0x0000000000007946 */ /* 0x000fea0003800000 */
[----:B------:R-:W-:Y:S01]  /*64c0*/  P2R R185, PR, RZ, 0x1 ;  /* 0x00000001ffb97803 */ /* 0x000fe20000000000 */
[----:B------:R-:W-:Y:S06]  /*64d0*/  BSSY B1, `(.L_x_120) ;  /* 0x0000029000017945 */ /* 0x000fec0003800000 */
[----:B------:R-:W-:Y:S05]  /*64e0*/  @P1 BRA `(.L_x_121) ;  /* 0x00000000009c1947 */ /* 0x000fea0003800000 */
[----:B------:R-:W-:Y:S01]  /*64f0*/  ISETP.NE.AND P1, PT, R181, RZ, PT ;  /* 0x000000ffb500720c */ /* 0x000fe20003f25270 */
[----:B------:R-:W-:Y:S01]  /*6500*/  BSSY B0, `(.L_x_122) ;  /* 0x000000b000007945 */ /* 0x000fe20003800000 */
[----:B------:R-:W-:Y:S11]  /*6510*/  ISETP.NE.AND P0, PT, R157, RZ, PT ;  /* 0x000000ff9d00720c */ /* 0x000ff60003f05270 */
[----:B------:R-:W-:Y:S05]  /*6520*/  @P1 LEA R8, R165, R232, 0xd ;  /* 0x000000e8a5081211 */ /* 0x000fea00078e68ff */
[--C-:B------:R-:W-:Y:S02]  /*6530*/  @P1 IMAD R6, R175, -0x10, R8.reuse ;  /* 0xfffffff0af061824 */ /* 0x100fe400078e0208 */
[----:B------:R-:W-:Y:S03]  /*6540*/  @P1 IMAD R4, R173, -0x10, R8 ;  /* 0xfffffff0ad041824 */ /* 0x000fe600078e0208 */
[----:B------:R-:W-:Y:S01]  /*6550*/  @P1 LEA R2, R171, R6, 0x4 ;  /* 0x00000006ab021211 */ /* 0x000fe200078e20ff */
[----:B------:R-:W-:Y:S06]  /*6560*/  @P0 BRA `(.L_x_123) ;  /* 0x0000000000100947 */ /* 0x000fec0003800000 */
[----:B------:R-:W-:Y:S02]  /*6570*/  LEA R3, R165, UR41, 0x3 ;  /* 0x00000029a5037c11 */ /* 0x000fe4000f8e18ff */
[----:B------:R-:W-:Y:S04]  /*6580*/  SHF.L.U32 R0, R163, 0x1f, RZ ;  /* 0x0000001fa3007819 */ /* 0x000fe800000006ff */
[----:B------:R-:W1:Y:S02]  /*6590*/  SYNCS.PHASECHK.TRANS64.TRYWAIT P0, [R3+URZ+0x100], R0 ;  /* 0x00010000030075a7 */ /* 0x000e6400080011ff */
[----:B-1----:R-:W-:Y:S05]  /*65a0*/  @!P0 BRA `(.L_x_124) ;  /* 0x0000008800e88947 */ /* 0x002fea0003800000 */
.L_x_123:
[----:B------:R-:W-:Y:S05]  /*65b0*/  BSYNC B0 ;  /* 0x0000000000007941 */ /* 0x000fea0003800000 */
.L_x_122:
[----:B------:R-:W-:Y:S01]  /*65c0*/  ISETP.NE.AND P0, PT, R181, RZ, PT ;  /* 0x000000ffb500720c */ /* 0x000fe20003f05270 */
[----:B-1----:R-:W-:Y:S01]  /*65d0*/  IMAD.U32 R0, RZ, RZ, UR37 ;  /* 0x00000025ff007e24 */ /* 0x002fe2000f8e00ff */
[C---:B------:R-:W-:Y:S01]  /*65e0*/  LEA R3, R153.reuse, UR41, 0x3 ;  /* 0x0000002999037c11 */ /* 0x040fe2000f8e18ff */
[----:B------:R-:W-:Y:S02]  /*65f0*/  VIADD R153, R153, 0x1 ;  /* 0x0000000199997836 */ /* 0x000fe40000000000 */
[----:B------:R-:W-:Y:S02]  /*6600*/  VIADD R165, R165, 0x1 ;  /* 0x00000001a5a57836 */ /* 0x000fe40000000000 */
[----:B------:R-:W-:Y:S05]  /*6610*/  VIADD R3, R3, 0x110 ;  /* 0x0000011003037836 */ /* 0x000fea0000000000 */
[----:B------:R-:W-:Y:S01]  /*6620*/  PRMT R0, R0, 0x654, R3 ;  /* 0x0000065400007816 */ /* 0x000fe20000000003 */
[----:B------:R-:W1:Y:S04]  /*6630*/  @P0 LDS.128 R212, [R8] ;  /* 0x0000000008d40984 */ /* 0x000e680000000c00 */
[----:B------:R-:W2:Y:S04]  /*6640*/  @P0 LDS.128 R220, [R4+0x20] ;  /* 0x0000200004dc0984 */ /* 0x000ea80000000c00 */
[----:B------:R-:W3:Y:S04]  /*6650*/  @P0 LDS.128 R216, [R6+0x10] ;  /* 0x0000100006d80984 */ /* 0x000ee80000000c00 */
[----:B------:R4:W1:Y:S01]  /*6660*/  @P0 LDS.128 R224, [R2+0x10] ;  /* 0x0000100002e00984 */ /* 0x0008620000000c00 */
[C---:B------:R-:W-:Y:S01]  /*6670*/  ISETP.NE.AND P0, PT, R153.reuse, 0x2, PT ;  /* 0x000000029900780c */ /* 0x040fe20003f05270 */
[----:B------:R-:W-:Y:S01]  /*6680*/  @!PT LDS RZ, [RZ] ;  /* 0x00000000fffff984 */ /* 0x000fe20000000800 */
[----:B------:R-:W-:Y:S01]  /*6690*/  @!PT LDS RZ, [RZ] ;  /* 0x00000000fffff984 */ /* 0x000fe20000000800 */
[----:B------:R-:W-:Y:S01]  /*66a0*/  @!PT LDS RZ, [RZ] ;  /* 0x00000000fffff984 */ /* 0x000fe20000000800 */
[----:B------:R-:W-:Y:S01]  /*66b0*/  @!PT LDS RZ, [RZ] ;  /* 0x00000000fffff984 */ /* 0x000fe20000000800 */
[----:B------:R5:W-:Y:S06]  /*66c0*/  MEMBAR.ALL.CTA ;  /* 0x0000000000007992 */ /* 0x000bec0000008000 */
[----:B-----5:R-:W5:Y:S01]  /*66d0*/  FENCE.VIEW.ASYNC.S ;  /* 0x00000000000073c6 */ /* 0x020f620000000000 */
[----:B------:R-:W-:Y:S02]  /*66e0*/  SEL R153, R153, RZ, P0 ;  /* 0x000000ff99997207 */ /* 0x000fe40000000000 */
[----:B----4-:R-:W-:Y:S02]  /*66f0*/  SEL R2, RZ, 0x1, P0 ;  /* 0x00000001ff027807 */ /* 0x010fe40000000000 */
[----:B------:R-:W-:Y:S02]  /*6700*/  ISETP.NE.AND P0, PT, R165, 0x2, PT ;  /* 0x00000002a500780c */ /* 0x000fe40003f05270 */
[----:B------:R-:W-:Y:S01]  /*6710*/  LOP3.LUT R155, R155, R2, RZ, 0x3c, !PT ;  /* 0x000000029b9b7212 */ /* 0x000fe200078e3cff */
[----:B-----5:R4:W-:Y:S01]  /*6720*/  SYNCS.ARRIVE.TRANS64.RED.A1T0 RZ, [R0+URZ], RZ ;  /* 0x000000ff00ff79a7 */ /* 0x0209e200081004ff */
[----:B------:R-:W-:Y:S02]  /*6730*/  SEL R165, R165, RZ, P0 ;  /* 0x000000ffa5a57207 */ /* 0x000fe40000000000 */
[----:B----4-:R-:W-:Y:S04]  /*6740*/  SEL R0, RZ, 0x1, P0 ;  /* 0x00000001ff007807 */ /* 0x010fe80000000000 */
[----:B-123--:R-:W-:Y:S03]  /*6750*/  LOP3.LUT R163, R163, R0, RZ, 0x3c, !PT ;  /* 0x00000000a3a37212 */ /* 0x00efe600078e3cff */
.L_x_121:
[----:B------:R-:W-:Y:S05]  /*6760*/  BSYNC B1 ;  /* 0x0000000000017941 */ /* 0x000fea0003800000 */
.L_x_120:
[----:B------:R-:W-:Y:S01]  /*6770*/  ISETP.NE.AND P1, PT, R189, RZ, PT ;  /* 0x000000ffbd00720c */ /* 0x000fe20003f25270 */
[----:B------:R-:W-:Y:S01]  /*6780*/  IMAD.IADD R2, R73, 0x1, R194 ;  /* 0x0000000149027824 */ /* 0x000fe200078e02c2 */
[----:B------:R-:W-:Y:S01]  /*6790*/  ISETP.NE.AND P0, PT, R187, RZ, PT ;  /* 0x000000ffbb00720c */ /* 0x000fe20003f05270 */
[----:B------:R-:W-:Y:S01]  /*67a0*/  BSSY B0, `(.L_x_125) ;  /* 0x0000008000007945 */ /* 0x000fe20003800000 */
[----:B------:R-:W-:Y:S02]  /*67b0*/  LEA R143, R75, UR41, 0x3 ;  /* 0x000000294b8f7c11 */ /* 0x000fe4000f8e18ff */
[----:B------:R-:W-:Y:S02]  /*67c0*/  PLOP3.LUT P0, PT, P0, P1, PT, 0xf8, 0x8f ;  /* 0x00000000008f781c */ /* 0x000fe40000703f70 */
[----:B------:R-:W-:Y:S11]  /*67d0*/  SHF.R.U32.HI R4, RZ, 0x15, R2 ;  /* 0x00000015ff047819 */ /* 0x000ff60000011602 */
[----:B------:R-:W-:Y:S05]  /*67e0*/  @P0 BRA `(.L_x_126) ;  /* 0x00000000000c0947 */ /* 0x000fea0003800000 */
[----:B------:R-:W-:Y:S04]  /*67f0*/  SHF.L.U32 R0, R169, 0x1f, RZ ;  /* 0x0000001fa9007819 */ /* 0x000fe800000006ff */
[----:B------:R-:W1:Y:S02]  /*6800*/  SYNCS.PHASECHK.TRANS64.TRYWAIT P0, [R143+URZ+0x150], R0 ;  /* 0x000150008f0075a7 */ /* 0x000e6400080011ff */
[----:B-1----:R-:W-:Y:S05]  /*6810*/  @!P0 BRA `(.L_x_127) ;  /* 0x0000008800608947 */ /* 0x002fea0003800000 */
.L_x_126:
[----:B------:R-:W-:Y:S05]  /*6820*/  BSYNC B0 ;  /* 0x0000000000007941 */ /* 0x000fea0003800000 */
.L_x_125:
[----:B------:R-:W-:Y:S11]  /*6830*/  LOP3.LUT P0, RZ, R4, 0x3, R179, 0x48, !PT ;  /* 0x0000000304ff7812 */ /* 0x000ff600078048b3 */
[----:B------:R-:W-:Y:S02]  /*6840*/  @!UPT UIADD3 URZ, UPT, UPT, URZ, URZ, URZ ;  /* 0x000000fffffff290 */ /* 0x000fe4000fffe0ff */
[----:B------:R-:W-:Y:S05]  /*6850*/  @!P0 BRA `(.L_x_128) ;  /* 0x0000000000408947 */ /* 0x000fea0003800000 */
[----:B------:R-:W2:Y:S01]  /*6860*/  LDCU.64 UR8, c[0x4][0x70] ;  /* 0x01000e00ff0877ac */ /* 0x000ea20008000a00 */
[----:B------:R-:W-:Y:S01]  /*6870*/  MOV R15, 0x0 ;  /* 0x00000000000f7802 */ /* 0x000fe20000000f00 */
[----:B------:R-:W-:Y:S02]  /*6880*/  HFMA2 R12, -RZ, RZ, 0, 5.9604644775390625e-08 ;  /* 0x00000001ff0c7431 */ /* 0x000fe400000001ff */
[----:B------:R-:W-:Y:S02]  /*6890*/  IMAD.MOV.U32 R8, RZ, RZ, 0x192 ;  /* 0x00000192ff087424 */ /* 0x000fe400078e00ff */
[----:B------:R-:W-:Y:S01]  /*68a0*/  IMAD.MOV.U32 R13, RZ, RZ, RZ ;  /* 0x000000ffff0d7224 */ /* 0x000fe200078e00ff */
[----:B------:R-:W3:Y:S01]  /*68b0*/  LDCU.64 UR6, c[0x4][0x78] ;  /* 0x01000f00ff0677ac */ /* 0x000ee20008000a00 */
[----:B------:R-:W4:Y:S01]  /*68c0*/  LDC.64 R14, c[0x4][R15] ;  /* 0x010000000f0e7b82 */ /* 0x000f220000000a00 */
[----:B------:R-:W5:Y:S01]  /*68d0*/  LDCU.64 UR4, c[0x4][0x10] ;  /* 0x01000200ff0477ac */ /* 0x000f620008000a00 */
[----:B--2---:R-:W-:Y:S01]  /*68e0*/  MOV R5, UR9 ;  /* 0x0000000900057c02 */ /* 0x004fe20008000f00 */
[----:B------:R-:W-:Y:S01]  /*68f0*/  IMAD.U32 R4, RZ, RZ, UR8 ;  /* 0x00000008ff047e24 */ /* 0x000fe2000f8e00ff */
[----:B---3--:R-:W-:Y:S01]  /*6900*/  MOV R7, UR7 ;  /* 0x0000000700077c02 */ /* 0x008fe20008000f00 */
[----:B------:R-:W-:Y:S01]  /*6910*/  IMAD.U32 R6, RZ, RZ, UR6 ;  /* 0x00000006ff067e24 */ /* 0x000fe2000f8e00ff */
[----:B-----5:R-:W-:Y:S01]  /*6920*/  MOV R11, UR5 ;  /* 0x00000005000b7c02 */ /* 0x020fe20008000f00 */
[----:B------:R-:W-:Y:S02]  /*6930*/  IMAD.U32 R10, RZ, RZ, UR4 ;  /* 0x00000004ff0a7e24 */ /* 0x000fe4000f8e00ff */
[----:B------:R-:W-:Y:S07]  /*6940*/  LEPC R20, `(.L_x_128) ;  /* 0x000000001014794e */ /* 0x000fee0000000000 */
[----:B-1--4-:R-:W-:Y:S05]  /*6950*/  CALL.ABS.NOINC R14 ;  /* 0x000000000e007343 */ /* 0x012fea0003c00000 */
.L_x_128:
[----:B------:R-:W-:Y:S05]  /*6960*/  WARPSYNC.ALL ;  /* 0x0000000000007948 */ /* 0x000fea0003800000 */
[----:B------:R-:W-:Y:S01]  /*6970*/  F2FP.F16.E4M3.UNPACK_B R4, R216.H1 ;  /* 0x000000d8ff04723e */ /* 0x000fe200030006ff */
[----:B------:R-:W-:Y:S01]  /*6980*/  USHF.L.U32 UR8, UR42, 0xd, URZ ;  /* 0x0000000d2a087899 */ /* 0x000fe200080006ff */
[----:B------:R-:W-:Y:S01]  /*6990*/  F2FP.F16.E4M3.UNPACK_B R111, R214.H1 ;  /* 0x000000d6ff6f723e */ /* 0x000fe200030006ff */
[----:B------:R-:W-:Y:S01]  /*69a0*/  BSSY.RECONVERGENT B0, `(.L_x_129) ;  /* 0x0000773000007945 */ /* 0x000fe20003800200 */
[----:B------:R-:W-:Y:S01]  /*69b0*/  R2UR UR4, R2 ;  /* 0x00000000020472ca */ /* 0x000fe200000e0000 */
[--C-:B------:R-:W-:Y:S01]  /*69c0*/  HADD2.F32 R83, -RZ, R4.reuse.H0_H0 ;  /* 0x20000004ff537230 */ /* 0x100fe20000004100 */
[----:B-1----:R-:W-:Y:S01]  /*69d0*/  F2FP.F16.E4M3.UNPACK_B R0, R217 ;  /* 0x000000d9ff00723e */ /* 0x002fe200020006ff */
[--C-:B------:R-:W-:Y:S01]  /*69e0*/  HADD2.F32 R69, -RZ, R111.reuse.H0_H0 ;  /* 0x2000006fff457230 */ /* 0x100fe20000004100 */
[----:B------:R-:W-:Y:S01]  /*69f0*/  F2FP.F16.E4M3.UNPACK_B R101, R212.H1 ;  /* 0x000000d4ff65723e */ /* 0x000fe200030006ff */
[----:B------:R-:W-:Y:S01]  /*6a00*/  HADD2.F32 R68, -RZ, R111.H1_H1 ;  /* 0x3000006fff447230 */ /* 0x000fe20000004100 */
[----:B------:R-:W-:Y:S01]  /*6a10*/  F2FP.F16.E4M3.UNPACK_B R3, R216 ;  /* 0x000000d8ff03723e */ /* 0x000fe200020006ff */
[----:B------:R-:W-:Y:S01]  /*6a20*/  HADD2.F32 R76, -RZ, R4.H1_H1 ;  /* 0x30000004ff4c7230 */ /* 0x000fe20000004100 */
[----:B------:R-:W-:Y:S01]  /*6a30*/  F2FP.F16.E4M3.UNPACK_B R4, R218.H1 ;  /* 0x000000daff04723e */ /* 0x000fe200030006ff */
[--C-:B------:R-:W-:Y:S01]  /*6a40*/  HADD2.F32 R85, -RZ, R0.reuse.H0_H0 ;  /* 0x20000000ff557230 */ /* 0x100fe20000004100 */
[-C--:B------:R-:W-:Y:S01]  /*6a50*/  F2FP.F16.E4M3.UNPACK_B R103, R213.reuse ;  /* 0x000000d5ff67723e */ /* 0x080fe200020006ff */
[----:B------:R-:W-:Y:S01]  /*6a60*/  HADD2.F32 R78, -RZ, R0.H1_H1 ;  /* 0x30000000ff4e7230 */ /* 0x000fe20000004100 */
[----:B------:R-:W-:Y:S01]  /*6a70*/  F2FP.F16.E4M3.UNPACK_B R105, R213.H1 ;  /* 0x000000d5ff69723e */ /* 0x000fe200030006ff */
[--C-:B------:R-:W-:Y:S01]  /*6a80*/  HADD2.F32 R91, -RZ, R4.reuse.H0_H0 ;  /* 0x20000004ff5b7230 */ /* 0x100fe20000004100 */
[----:B------:R-:W-:Y:S01]  /*6a90*/  F2FP.F16.E4M3.UNPACK_B R107, R214 ;  /* 0x000000d6ff6b723e */ /* 0x000fe200020006ff */
[----:B------:R-:W-:Y:S01]  /*6aa0*/  HADD2.F32 R84, -RZ, R4.H1_H1 ;  /* 0x30000004ff547230 */ /* 0x000fe20000004100 */
[----:B------:R-:W-:Y:S01]  /*6ab0*/  F2FP.F16.E4M3.UNPACK_B R4, R220.H1 ;  /* 0x000000dcff04723e */ /* 0x000fe200030006ff */
[--C-:B------:R-:W-:Y:S01]  /*6ac0*/  HADD2.F32 R200, -RZ, R101.reuse.H0_H0 ;  /* 0x20000065ffc87230 */ /* 0x100fe20000004100 */
[----:B------:R-:W-:Y:S01]  /*6ad0*/  F2FP.F16.E4M3.UNPACK_B R0, R218 ;  /* 0x000000daff00723e */ /* 0x000fe200020006ff */
[----:B------:R-:W-:Y:S01]  /*6ae0*/  HADD2.F32 R202, -RZ, R101.H1_H1 ;  /* 0x30000065ffca7230 */ /* 0x000fe20000004100 */
[----:B------:R-:W-:Y:S01]  /*6af0*/  F2FP.F16.E4M3.UNPACK_B R109, R215 ;  /* 0x000000d7ff6d723e */ /* 0x000fe200020006ff */
[--C-:B------:R-:W-:Y:S01]  /*6b00*/  HADD2.F32 R81, -RZ, R3.reuse.H0_H0 ;  /* 0x20000003ff517230 */ /* 0x100fe20000004100 */
[----:B------:R-:W-:Y:S01]  /*6b10*/  F2FP.F16.E4M3.UNPACK_B R99, R212 ;  /* 0x000000d4ff63723e */ /* 0x000fe200020006ff */
[----:B------:R-:W-:Y:S01]  /*6b20*/  HADD2.F32 R74, -RZ, R3.H1_H1 ;  /* 0x30000003ff4a7230 */ /* 0x000fe20000004100 */
[----:B------:R-:W-:Y:S01]  /*6b30*/  F2FP.F16.E4M3.UNPACK_B R3, R217.H1 ;  /* 0x000000d9ff03723e */ /* 0x000fe200030006ff */
[--C-:B------:R-:W-:Y:S01]  /*6b40*/  HADD2.F32 R101, -RZ, R103.reuse.H0_H0 ;  /* 0x20000067ff657230 */ /* 0x100fe20000004100 */
[----:B------:R-:W-:Y:S01]  /*6b50*/  F2FP.F16.E4M3.UNPACK_B R108, R224.H1 ;  /* 0x000000e0ff6c723e */ /* 0x000fe200030006ff */
[----:B------:R-:W-:Y:S01]  /*6b60*/  HADD2.F32 R204, -RZ, R103.H1_H1 ;  /* 0x30000067ffcc7230 */ /* 0x000fe20000004100 */
[----:B------:R-:W-:Y:S01]  /*6b70*/  F2FP.F16.E4M3.UNPACK_B R116, R226.H1 ;  /* 0x000000e2ff74723e */ /* 0x000fe200030006ff */
[--C-:B------:R-:W-:Y:S01]  /*6b80*/  HADD2.F32 R103, -RZ, R105.reuse.H0_H0 ;  /* 0x20000069ff677230 */ /* 0x100fe20000004100 */
[----:B------:R-:W-:Y:S01]  /*6b90*/  ISETP.NE.AND P6, PT, R187, RZ, PT ;  /* 0x000000ffbb00720c */ /* 0x000fe20003fc5270 */
[----:B------:R-:W-:Y:S01]  /*6ba0*/  HADD2.F32 R206, -RZ, R105.H1_H1 ;  /* 0x30000069ffce7230 */ /* 0x000fe20000004100 */
[----:B------:R-:W-:Y:S01]  /*6bb0*/  ISETP.NE.AND P2, PT, R177, RZ, PT ;  /* 0x000000ffb100720c */ /* 0x000fe20003f45270 */
[--C-:B------:R-:W-:Y:S02]  /*6bc0*/  HADD2.F32 R105, -RZ, R107.reuse.H0_H0 ;  /* 0x2000006bff697230 */ /* 0x100fe40000004100 */
[----:B------:R-:W-:Y:S01]  /*6bd0*/  HADD2.F32 R208, -RZ, R107.H1_H1 ;  /* 0x3000006bffd07230 */ /* 0x000fe20000004100 */
[----:B------:R-:W-:Y:S01]  /*6be0*/  F2FP.F16.E4M3.UNPACK_B R107, R215.H1 ;  /* 0x000000d7ff6b723e */ /* 0x000fe200030006ff */
[--C-:B------:R-:W-:Y:S02]  /*6bf0*/  HADD2.F32 R89, -RZ, R0.reuse.H0_H0 ;  /* 0x20000000ff597230 */ /* 0x100fe40000004100 */
[----:B------:R-:W-:Y:S01]  /*6c00*/  HADD2.F32 R82, -RZ, R0.H1_H1 ;  /* 0x30000000ff527230 */ /* 0x000fe20000004100 */
[-C--:B------:R-:W-:Y:S01]  /*6c10*/  F2FP.F16.E4M3.UNPACK_B R0, R219.reuse.H1 ;  /* 0x000000dbff00723e */ /* 0x080fe200030006ff */
[--C-:B------:R-:W-:Y:S02]  /*6c20*/  HADD2.F32 R87, -RZ, R3.reuse.H0_H0 ;  /* 0x20000003ff577230 */ /* 0x100fe40000004100 */
[----:B------:R-:W-:Y:S01]  /*6c30*/  @P6 IADD3 R143, PT, PT, R143, 0x170, RZ ;  /* 0x000001708f8f6810 */ /* 0x000fe20007ffe0ff */
[----:B------:R-:W-:Y:S01]  /*6c40*/  HADD2.F32 R80, -RZ, R3.H1_H1 ;  /* 0x30000003ff507230 */ /* 0x000fe20000004100 */
[----:B------:R-:W-:Y:S01]  /*6c50*/  F2FP.F16.E4M3.UNPACK_B R3, R219 ;  /* 0x000000dbff03723e */ /* 0x000fe200020006ff */
[--C-:B------:R-:W-:Y:S01]  /*6c60*/  HADD2.F32 R79, -RZ, R107.reuse.H0_H0 ;  /* 0x2000006bff4f7230 */ /* 0x100fe20000004100 */
[----:B------:R-:W-:Y:S01]  /*6c70*/  @P6 LOP3.LUT R143, R143, 0xfefffff8, RZ, 0xc0, !PT ;  /* 0xfefffff88f8f6812 */ /* 0x000fe200078ec0ff */
[----:B------:R-:W-:Y:S02]  /*6c80*/  HADD2.F32 R72, -RZ, R107.H1_H1 ;  /* 0x3000006bff487230 */ /* 0x000fe40000004100 */
[--C-:B------:R-:W-:Y:S02]  /*6c90*/  HADD2.F32 R107, -RZ, R0.reuse.H0_H0 ;  /* 0x20000000ff6b7230 */ /* 0x100fe40000004100 */
[----:B------:R-:W-:Y:S01]  /*6ca0*/  HADD2.F32 R88, -RZ, R0.H1_H1 ;  /* 0x30000000ff587230 */ /* 0x000fe20000004100 */
[-C--:B------:R-:W-:Y:S01]  /*6cb0*/  F2FP.F16.E4M3.UNPACK_B R0, R221.reuse ;  /* 0x000000ddff00723e */ /* 0x080fe200020006ff */
[--C-:B------:R-:W-:Y:S02]  /*6cc0*/  HADD2.F32 R93, -RZ, R3.reuse.H0_H0 ;  /* 0x20000003ff5d7230 */ /* 0x100fe40000004100 */
[----:B------:R-:W-:Y:S01]  /*6cd0*/  HADD2.F32 R86, -RZ, R3.H1_H1 ;  /* 0x30000003ff567230 */ /* 0x000fe20000004100 */
[----:B------:R-:W-:Y:S01]  /*6ce0*/  F2FP.F16.E4M3.UNPACK_B R3, R220 ;  /* 0x000000dcff03723e */ /* 0x000fe200020006ff */
[--C-:B------:R-:W-:Y:S02]  /*6cf0*/  HADD2.F32 R111, -RZ, R4.reuse.H0_H0 ;  /* 0x20000004ff6f7230 */ /* 0x100fe40000004100 */
[----:B------:R-:W-:Y:S01]  /*6d00*/  HADD2.F32 R92, -RZ, R4.H1_H1 ;  /* 0x30000004ff5c7230 */ /* 0x000fe20000004100 */
[-C--:B------:R-:W-:Y:S01]  /*6d10*/  F2FP.F16.E4M3.UNPACK_B R4, R222.reuse.H1 ;  /* 0x000000deff04723e */ /* 0x080fe200030006ff */
[--C-:B------:R-:W-:Y:S02]  /*6d20*/  HADD2.F32 R113, -RZ, R0.reuse.H0_H0 ;  /* 0x20000000ff717230 */ /* 0x100fe40000004100 */
[----:B------:R-:W-:Y:S01]  /*6d30*/  HADD2.F32 R94, -RZ, R0.H1_H1 ;  /* 0x30000000ff5e7230 */ /* 0x000fe20000004100 */
[----:B------:R-:W-:Y:S01]  /*6d40*/  F2FP.F16.E4M3.UNPACK_B R0, R222 ;  /* 0x000000deff00723e */ /* 0x000fe200020006ff */
[--C-:B------:R-:W-:Y:S02]  /*6d50*/  HADD2.F32 R71, -RZ, R109.reuse.H0_H0 ;  /* 0x2000006dff477230 */ /* 0x100fe40000004100 */
[----:B------:R-:W-:Y:S02]  /*6d60*/  HADD2.F32 R70, -RZ, R109.H1_H1 ;  /* 0x3000006dff467230 */ /* 0x000fe40000004100 */
[--C-:B------:R-:W-:Y:S02]  /*6d70*/  HADD2.F32 R109, -RZ, R3.reuse.H0_H0 ;  /* 0x20000003ff6d7230 */ /* 0x100fe40000004100 */
[----:B------:R-:W-:Y:S01]  /*6d80*/  HADD2.F32 R90, -RZ, R3.H1_H1 ;  /* 0x30000003ff5a7230 */ /* 0x000fe20000004100 */
[----:B------:R-:W-:Y:S01]  /*6d90*/  F2FP.F16.E4M3.UNPACK_B R3, R221.H1 ;  /* 0x000000ddff03723e */ /* 0x000fe200030006ff */
[--C-:B------:R-:W-:Y:S02]  /*6da0*/  HADD2.F32 R119, -RZ, R4.reuse.H0_H0 ;  /* 0x20000004ff777230 */ /* 0x100fe40000004100 */
[----:B------:R-:W-:Y:S02]  /*6db0*/  HADD2.F32 R100, -RZ, R4.H1_H1 ;  /* 0x30000004ff647230 */ /* 0x000fe40000004100 */
[--C-:B------:R-:W-:Y:S01]  /*6dc0*/  HADD2.F32 R117, -RZ, R0.reuse.H0_H0 ;  /* 0x20000000ff757230 */ /* 0x100fe20000004100 */
[----:B------:R-:W1:Y:S01]  /*6dd0*/  LDTM.x64 R4, tmem[UR4] ;  /* 0x00000004000479ee */ /* 0x000e620008340000 */
[----:B------:R-:W-:Y:S01]  /*6de0*/  HADD2.F32 R98, -RZ, R0.H1_H1 ;  /* 0x30000000ff627230 */ /* 0x000fe20000004100 */
[-C--:B------:R-:W-:Y:S01]  /*6df0*/  F2FP.F16.E4M3.UNPACK_B R0, R223.reuse.H1 ;  /* 0x000000dfff00723e */ /* 0x080fe200030006ff */
[--C-:B------:R-:W-:Y:S01]  /*6e00*/  HADD2.F32 R115, -RZ, R3.reuse.H0_H0 ;  /* 0x20000003ff737230 */ /* 0x100fe20000004100 */
[----:B------:R-:W-:Y:S01]  /*6e10*/  @P6 NOP ;  /* 0x0000000000006918 */ /* 0x000fe20000000000 */
[----:B------:R-:W-:Y:S01]  /*6e20*/  HADD2.F32 R96, -RZ, R3.H1_H1 ;  /* 0x30000003ff607230 */ /* 0x000fe20000004100 */
[----:B------:R-:W-:Y:S01]  /*6e30*/  F2FP.F16.E4M3.UNPACK_B R3, R223 ;  /* 0x000000dfff03723e */ /* 0x000fe200020006ff */
[--C-:B------:R-:W-:Y:S01]  /*6e40*/  HADD2.F32 R123, -RZ, R0.reuse.H0_H0 ;  /* 0x20000000ff7b7230 */ /* 0x100fe20000004100 */
[----:B-1----:R1:W-:Y:S01]  /*6e50*/  @P6 SYNCS.ARRIVE.TRANS64.RED.A1T0 RZ, [R143+URZ], RZ ;  /* 0x000000ff8fff69a7 */ /* 0x0023e200081004ff */
[----:B------:R-:W-:Y:S01]  /*6e60*/  HADD2.F32 R104, -RZ, R0.H1_H1 ;  /* 0x30000000ff687230 */ /* 0x000fe20000004100 */
[-C--:B------:R-:W-:Y:S01]  /*6e70*/  F2FP.F16.E4M3.UNPACK_B R0, R225.reuse ;  /* 0x000000e1ff00723e */ /* 0x080fe200020006ff */
[--C-:B------:R-:W-:Y:S02]  /*6e80*/  HADD2.F32 R121, -RZ, R3.reuse.H0_H0 ;  /* 0x20000003ff797230 */ /* 0x100fe40000004100 */
[----:B------:R-:W-:Y:S01]  /*6e90*/  HADD2.F32 R102, -RZ, R3.H1_H1 ;  /* 0x30000003ff667230 */ /* 0x000fe20000004100 */
[----:B------:R-:W-:Y:S01]  /*6ea0*/  F2FP.F16.E4M3.UNPACK_B R3, R224 ;  /* 0x000000e0ff03723e */ /* 0x000fe200020006ff */
[--C-:B------:R-:W-:Y:S02]  /*6eb0*/  HADD2.F32 R129, -RZ, R0.reuse.H0_H0 ;  /* 0x20000000ff817230 */ /* 0x100fe40000004100 */
[----:B------:R-:W-:Y:S01]  /*6ec0*/  HADD2.F32 R110, -RZ, R0.H1_H1 ;  /* 0x30000000ff6e7230 */ /* 0x000fe20000004100 */
[----:B------:R-:W-:Y:S01]  /*6ed0*/  F2FP.F16.E4M3.UNPACK_B R0, R226 ;  /* 0x000000e2ff00723e */ /* 0x000fe200020006ff */
[--C-:B------:R-:W-:Y:S02]  /*6ee0*/  HADD2.F32 R125, -RZ, R3.reuse.H0_H0 ;  /* 0x20000003ff7d7230 */ /* 0x100fe40000004100 */
[----:B------:R-:W-:Y:S01]  /*6ef0*/  HADD2.F32 R106, -RZ, R3.H1_H1 ;  /* 0x30000003ff6a7230 */ /* 0x000fe20000004100 */
[----:B------:R-:W-:Y:S01]  /*6f00*/  F2FP.F16.E4M3.UNPACK_B R3, R225.H1 ;  /* 0x000000e1ff03723e */ /* 0x000fe200030006ff */
[--C-:B------:R-:W-:Y:S02]  /*6f10*/  HADD2.F32 R133, -RZ, R0.reuse.H0_H0 ;  /* 0x20000000ff857230 */ /* 0x100fe40000004100 */
[C---:B------:R-:W-:Y:S01]  /*6f20*/  FMUL R2, R77.reuse, R5 ;  /* 0x000000054d027220 */ /* 0x040fe20000400000 */
[----:B------:R-:W-:Y:S01]  /*6f30*/  HADD2.F32 R114, -RZ, R0.H1_H1 ;  /* 0x30000000ff727230 */ /* 0x000fe20000004100 */
[----:B------:R-:W-:Y:S01]  /*6f40*/  F2FP.F16.E4M3.UNPACK_B R0, R227.H1 ;  /* 0x000000e3ff00723e */ /* 0x000fe200030006ff */
[--C-:B------:R-:W-:Y:S02]  /*6f50*/  HADD2.F32 R131, -RZ, R3.reuse.H0_H0 ;  /* 0x20000003ff837230 */ /* 0x100fe40000004100 */
[C---:B------:R-:W-:Y:S01]  /*6f60*/  FMUL R7, R77.reuse, R7 ;  /* 0x000000074d077220 */ /* 0x040fe20000400000 */
[----:B------:R-:W-:Y:S01]  /*6f70*/  HADD2.F32 R112, -RZ, R3.H1_H1 ;  /* 0x30000003ff707230 */ /* 0x000fe20000004100 */
[----:B------:R-:W-:Y:S01]  /*6f80*/  F2FP.F16.E4M3.UNPACK_B R3, R227 ;  /* 0x000000e3ff03723e */ /* 0x000fe200020006ff */
[--C-:B------:R-:W-:Y:S02]  /*6f90*/  HADD2.F32 R97, -RZ, R99.reuse.H0_H0 ;  /* 0x20000063ff617230 */ /* 0x100fe40000004100 */
[C---:B------:R-:W-:Y:S01]  /*6fa0*/  FMUL R5, R77.reuse, R9 ;  /* 0x000000094d057220 */ /* 0x040fe20000400000 */
[--C-:B------:R-:W-:Y:S02]  /*6fb0*/  HADD2.F32 R120, -RZ, R0.reuse.H0_H0 ;  /* 0x20000000ff787230 */ /* 0x100fe40000004100 */
[C---:B------:R-:W-:Y:S01]  /*6fc0*/  FMUL R11, R77.reuse, R11 ;  /* 0x0000000b4d0b7220 */ /* 0x040fe20000400000 */
[----:B------:R-:W-:Y:S02]  /*6fd0*/  HADD2.F32 R122, -RZ, R0.H1_H1 ;  /* 0x30000000ff7a7230 */ /* 0x000fe40000004100 */
[C---:B------:R-:W-:Y:S01]  /*6fe0*/  FMUL R0, R77.reuse, R4 ;  /* 0x000000044d007220 */ /* 0x040fe20000400000 */
[----:B------:R-:W-:Y:S02]  /*6ff0*/  HADD2.F32 R99, -RZ, R99.H1_H1 ;  /* 0x30000063ff637230 */ /* 0x000fe40000004100 */
[----:B------:R-:W-:Y:S01]  /*7000*/  FMUL R4, R77, R8 ;  /* 0x000000084d047220 */ /* 0x000fe20000400000 */
[--C-:B------:R-:W-:Y:S02]  /*7010*/  HADD2.F32 R137, -RZ, R3.reuse.H0_H0 ;  /* 0x20000003ff897230 */ /* 0x100fe40000004100 */
[----:B------:R-:W-:Y:S01]  /*7020*/  FFMA R0, R95, R97, R0 ;  /* 0x000000615f007223 */ /* 0x000fe20000000000 */
[----:B------:R-:W-:Y:S01]  /*7030*/  MOV R97, 0x38eb4c3a ;  /* 0x38eb4c3a00617802 */ /* 0x000fe20000000f00 */
[----:B------:R-:W-:Y:S02]  /*7040*/  HADD2.F32 R118, -RZ, R3.H1_H1 ;  /* 0x30000003ff767230 */ /* 0x000fe40000004100 */
[----:B------:R-:W-:Y:S01]  /*7050*/  FMUL R3, R77, R6 ;  /* 0x000000064d037220 */ /* 0x000fe20000400000 */
[----:B------:R-:W-:Y:S01]  /*7060*/  FFMA R2, R95, R99, R2 ;  /* 0x000000635f027223 */ /* 0x000fe20000000002 */
[C---:B------:R-:W-:Y:S01]  /*7070*/  FMUL R6, R77.reuse, R10 ;  /* 0x0000000a4d067220 */ /* 0x040fe20000400000 */
[----:B------:R-:W-:Y:S01]  /*7080*/  FMUL R8, R77, R12 ;  /* 0x0000000c4d087220 */ /* 0x000fe20000400000 */
[C---:B------:R-:W-:Y:S01]  /*7090*/  FFMA R3, R95.reuse, R200, R3 ;  /* 0x000000c85f037223 */ /* 0x040fe20000000003 */
[C---:B------:R-:W-:Y:S01]  /*70a0*/  FFMA R7, R95.reuse, R202, R7 ;  /* 0x000000ca5f077223 */ /* 0x040fe20000000007 */
[C---:B------:R-:W-:Y:S01]  /*70b0*/  FFMA R4, R95.reuse, R101, R4 ;  /* 0x000000655f047223 */ /* 0x040fe20000000004 */
[----:B------:R-:W-:Y:S01]  /*70c0*/  FFMA R5, R95, R204, R5 ;  /* 0x000000cc5f057223 */ /* 0x000fe20000000005 */
[----:B------:R-:W-:Y:S01]  /*70d0*/  FMUL R9, R77, R13 ;  /* 0x0000000d4d097220 */ /* 0x000fe20000400000 */
[----:B------:R-:W-:Y:S01]  /*70e0*/  FFMA R6, R95, R103, R6 ;  /* 0x000000675f067223 */ /* 0x000fe20000000006 */
[----:B------:R-:W-:Y:S01]  /*70f0*/  FMUL R10, R77, R14 ;  /* 0x0000000e4d0a7220 */ /* 0x000fe20000400000 */
[----:B------:R-:W-:Y:S01]  /*7100*/  FFMA R11, R95, R206, R11 ;  /* 0x000000ce5f0b7223 */ /* 0x000fe2000000000b */
[----:B------:R-:W-:Y:S01]  /*7110*/  FMUL R15, R77, R15 ;  /* 0x0000000f4d0f7220 */ /* 0x000fe20000400000 */
[----:B------:R-:W-:Y:S01]  /*7120*/  FFMA R8, R95, R105, R8 ;  /* 0x000000695f087223 */ /* 0x000fe20000000008 */
[----:B------:R-:W-:Y:S01]  /*7130*/  FMUL R12, R77, R16 ;  /* 0x000000104d0c7220 */ /* 0x000fe20000400000 */
[----:B------:R-:W-:Y:S01]  /*7140*/  FFMA R9, R95, R208, R9 ;  /* 0x000000d05f097223 */ /* 0x000fe20000000009 */
[C---:B------:R-:W-:Y:S01]  /*7150*/  FMUL R13, R77.reuse, R17 ;  /* 0x000000114d0d7220 */ /* 0x040fe20000400000 */
[----:B------:R-:W-:Y:S01]  /*7160*/  FMUL R14, R77, R18 ;  /* 0x000000124d0e7220 */ /* 0x000fe20000400000 */
[C---:B------:R-:W-:Y:S01]  /*7170*/  FFMA R10, R95.reuse, R69, R10 ;  /* 0x000000455f0a7223 */ /* 0x040fe2000000000a */
[----:B------:R-:W-:Y:S01]  /*7180*/  FFMA R15, R95, R68, R15 ;  /* 0x000000445f0f7223 */ /* 0x000fe2000000000f */
[----:B------:R-:W-:Y:S01]  /*7190*/  FMUL R19, R77, R19 ;  /* 0x000000134d137220 */ /* 0x000fe20000400000 */
[----:B------:R-:W-:Y:S01]  /*71a0*/  FFMA R12, R95, R71, R12 ;  /* 0x000000475f0c7223 */ /* 0x000fe2000000000c */
[----:B------:R-:W-:Y:S01]  /*71b0*/  MOV R71, 0x3c09919f ;  /* 0x3c09919f00477802 */ /* 0x000fe20000000f00 */
[----:B------:R-:W-:Y:S01]  /*71c0*/  FMUL R16, R77, R20 ;  /* 0x000000144d107220 */ /* 0x000fe20000400000 */
[----:B------:R-:W-:Y:S01]  /*71d0*/  FFMA R13, R95, R70, R13 ;  /* 0x000000465f0d7223 */ /* 0x000fe2000000000d */
[----:B------:R-:W-:Y:S01]  /*71e0*/  FMUL R17, R77, R21 ;  /* 0x000000154d117220 */ /* 0x000fe20000400000 */
[----:B------:R-:W-:Y:S01]  /*71f0*/  FFMA R14, R95, R79, R14 ;  /* 0x0000004f5f0e7223 */ /* 0x000fe2000000000e */
[----:B------:R-:W-:Y:S01]  /*7200*/  MOV R79, 0x3f210a14 ;  /* 0x3f210a14004f7802 */ /* 0x000fe20000000f00 */
[C---:B------:R-:W-:Y:S01]  /*7210*/  FMUL R18, R77.reuse, R22 ;  /* 0x000000164d127220 */ /* 0x040fe20000400000 */
[----:B------:R-:W-:Y:S01]  /*7220*/  FMUL R23, R77, R23 ;  /* 0x000000174d177220 */ /* 0x000fe20000400000 */
[C---:B------:R-:W-:Y:S01]  /*7230*/  FFMA R19, R95.reuse, R72, R19 ;  /* 0x000000485f137223 */ /* 0x040fe20000000013 */
[----:B------:R-:W-:Y:S01]  /*7240*/  FFMA R16, R95, R81, R16 ;  /* 0x000000515f107223 */ /* 0x000fe20000000010 */
[----:B------:R-:W-:Y:S01]  /*7250*/  FMUL R20, R77, R24 ;  /* 0x000000184d147220 */ /* 0x000fe20000400000 */
        /* <DEDUP_REMOVED lines=59> */
[--C-:B------:R-:W-:Y:S02]  /*7610*/  HADD2.F32 R127, -RZ, R108.reuse.H0_H0 ;  /* 0x2000006cff7f7230 */ /* 0x100fe40000004100 */
[----:B------:R-:W-:Y:S01]  /*7620*/  FFMA R46, R95, R123, R46 ;  /* 0x0000007b5f2e7223 */ /* 0x000fe2000000002e */
[----:B------:R-:W-:Y:S02]  /*7630*/  HADD2.F32 R108, -RZ, R108.H1_H1 ;  /* 0x3000006cff6c7230 */ /* 0x000fe40000004100 */
[----:B------:R-:W-:Y:S01]  /*7640*/  FMUL R50, R77, R54 ;  /* 0x000000364d327220 */ /* 0x000fe20000400000 */
[----:B------:R-:W-:Y:S01]  /*7650*/  FFMA R51, R95, R104, R51 ;  /* 0x000000685f337223 */ /* 0x000fe20000000033 */
[----:B------:R-:W-:Y:S01]  /*7660*/  FMUL R55, R77, R55 ;  /* 0x000000374d377220 */ /* 0x000fe20000400000 */
[----:B------:R-:W-:Y:S01]  /*7670*/  FFMA R48, R95, R125, R48 ;  /* 0x0000007d5f307223 */ /* 0x000fe20000000030 */
[----:B------:R-:W-:Y:S01]  /*7680*/  FMUL R52, R77, R56 ;  /* 0x000000384d347220 */ /* 0x000fe20000400000 */
[----:B------:R-:W-:Y:S01]  /*7690*/  FFMA R49, R95, R106, R49 ;  /* 0x0000006a5f317223 */ /* 0x000fe20000000031 */
[----:B------:R-:W-:Y:S01]  /*76a0*/  FMUL R53, R77, R57 ;  /* 0x000000394d357220 */ /* 0x000fe20000400000 */
[----:B------:R-:W-:Y:S02]  /*76b0*/  HFMA2 R87, -RZ, RZ, 0.8349609375, 5.424022674560546875e-06 ;  /* 0x3aae005bff577431 */ /* 0x000fe400000001ff */
[----:B------:R-:W-:Y:S01]  /*76c0*/  FMUL R68, R0, 0.70710676908493041992 ;  /* 0x3f3504f300447820 */ /* 0x000fe20000400000 */
[----:B------:R-:W-:Y:S01]  /*76d0*/  FFMA R50, R95, R127, R50 ;  /* 0x0000007f5f327223 */ /* 0x000fe20000000032 */
[----:B------:R-:W-:Y:S01]  /*76e0*/  FMUL R54, R77, R58 ;  /* 0x0000003a4d367220 */ /* 0x000fe20000400000 */
[----:B------:R-:W-:Y:S01]  /*76f0*/  FFMA R55, R95, R108, R55 ;  /* 0x0000006c5f377223 */ /* 0x000fe20000000037 */
[----:B------:R-:W-:Y:S01]  /*7700*/  FMUL R59, R77, R59 ;  /* 0x0000003b4d3b7220 */ /* 0x000fe20000400000 */
[C---:B------:R-:W-:Y:S01]  /*7710*/  FSETP.GE.AND P0, PT, |R68|.reuse, 1.0029599666595458984, PT ;  /* 0x3f8060fe4400780b */ /* 0x040fe20003f06200 */
[----:B------:R-:W-:Y:S01]  /*7720*/  FFMA R52, R95, R129, R52 ;  /* 0x000000815f347223 */ /* 0x000fe20000000034 */
[C---:B------:R-:W-:Y:S01]  /*7730*/  FMUL R56, R77.reuse, R60 ;  /* 0x0000003c4d387220 */ /* 0x040fe20000400000 */
[----:B------:R-:W-:Y:S01]  /*7740*/  FMUL R57, R77, R61 ;  /* 0x0000003d4d397220 */ /* 0x000fe20000400000 */
[----:B------:R-:W-:Y:S01]  /*7750*/  FSEL R69, R97, 8.4834944573231041431e-05, P0 ;  /* 0x38b1e96a61457808 */ /* 0x000fe20000000000 */
[----:B------:R-:W-:Y:S01]  /*7760*/  FFMA R53, R95, R110, R53 ;  /* 0x0000006e5f357223 */ /* 0x000fe20000000035 */
[----:B------:R-:W-:Y:S01]  /*7770*/  FMUL R61, R77, R65 ;  /* 0x000000414d3d7220 */ /* 0x000fe20000400000 */
[--C-:B------:R-:W-:Y:S02]  /*7780*/  HADD2.F32 R135, -RZ, R116.reuse.H0_H0 ;  /* 0x20000074ff877230 */ /* 0x100fe40000004100 */
[----:B------:R-:W-:Y:S01]  /*7790*/  FFMA R54, R95, R131, R54 ;  /* 0x000000835f367223 */ /* 0x000fe20000000036 */
[----:B------:R-:W-:Y:S02]  /*77a0*/  HADD2.F32 R116, -RZ, R116.H1_H1 ;  /* 0x30000074ff747230 */ /* 0x000fe40000004100 */
[----:B------:R-:W-:Y:S01]  /*77b0*/  FMUL R58, R77, R62 ;  /* 0x0000003e4d3a7220 */ /* 0x000fe20000400000 */
[C---:B------:R-:W-:Y:S01]  /*77c0*/  FMUL R65, R68.reuse, R68 ;  /* 0x0000004444417220 */ /* 0x040fe20000400000 */
[----:B------:R-:W-:Y:S01]  /*77d0*/  FFMA R59, R95, R112, R59 ;  /* 0x000000705f3b7223 */ /* 0x000fe2000000003b */
[----:B------:R-:W-:Y:S01]  /*77e0*/  FMUL R63, R77, R63 ;  /* 0x0000003f4d3f7220 */ /* 0x000fe20000400000 */
[----:B------:R-:W-:Y:S01]  /*77f0*/  FFMA R56, R95, R133, R56 ;  /* 0x000000855f387223 */ /* 0x000fe20000000038 */
[----:B------:R-:W-:Y:S01]  /*7800*/  FMUL R60, R77, R64 ;  /* 0x000000404d3c7220 */ /* 0x000fe20000400000 */
[----:B------:R-:W-:Y:S01]  /*7810*/  FSEL R89, |R68|, R65, P0 ;  /* 0x0000004144597208 */ /* 0x000fe20000000200 */
[----:B------:R-:W-:Y:S01]  /*7820*/  FFMA R57, R95, R114, R57 ;  /* 0x000000725f397223 */ /* 0x000fe20000000039 */
[----:B------:R-:W-:Y:S01]  /*7830*/  FSEL R64, -R87, -0.00082130916416645050049, P0 ;  /* 0xba574d2057407808 */ /* 0x000fe20000000100 */
[----:B------:R-:W-:Y:S01]  /*7840*/  HFMA2 R85, -RZ, RZ, 1.28515625, -179.25 ;  /* 0x3d24d99aff557431 */ /* 0x000fe200000001ff */
[----:B------:R-:W-:Y:S01]  /*7850*/  FSEL R65, R71, 0.0052134888246655464172, P0 ;  /* 0x3baad5ea47417808 */ /* 0x000fe20000000000 */
[----:B------:R-:W-:Y:S01]  /*7860*/  FFMA R58, R95, R135, R58 ;  /* 0x000000875f3a7223 */ /* 0x000fe2000000003a */
[----:B------:R-:W-:Y:S01]  /*7870*/  FMUL R62, R77, R66 ;  /* 0x000000424d3e7220 */ /* 0x000fe20000400000 */
[----:B------:R-:W-:Y:S01]  /*7880*/  FFMA R63, R95, R116, R63 ;  /* 0x000000745f3f7223 */ /* 0x000fe2000000003f */
[----:B------:R-:W-:Y:S01]  /*7890*/  FMUL R67, R77, R67 ;  /* 0x000000434d437220 */ /* 0x000fe20000400000 */
[C---:B------:R-:W-:Y:S01]  /*78a0*/  FFMA R60, R95.reuse, R137, R60 ;  /* 0x000000895f3c7223 */ /* 0x040fe2000000003c */
[C---:B------:R-:W-:Y:S01]  /*78b0*/  FFMA R61, R95.reuse, R118, R61 ;  /* 0x000000765f3d7223 */ /* 0x040fe2000000003d */
[C---:B------:R-:W-:Y:S01]  /*78c0*/  FFMA R62, R95.reuse, R120, R62 ;  /* 0x000000785f3e7223 */ /* 0x040fe2000000003e */
[----:B------:R-:W-:Y:S01]  /*78d0*/  FFMA R67, R95, R122, R67 ;  /* 0x0000007a5f437223 */ /* 0x000fe20000000043 */
[----:B------:R-:W-:Y:S01]  /*78e0*/  FSEL R66, -R85, -0.026868773624300956726, P0 ;  /* 0xbcdc1be755427808 */ /* 0x000fe20000000100 */
[-C--:B------:R-:W-:Y:S01]  /*78f0*/  FFMA R64, R69, R89.reuse, R64 ;  /* 0x0000005945407223 */ /* 0x080fe20000000040 */
[----:B------:R-:W-:Y:S01]  /*7900*/  FSEL R69, R83, 0.11284004896879196167, P0 ;  /* 0x3de718af53457808 */ /* 0x000fe20000000000 */
[----:B------:R-:W-:Y:S02]  /*7910*/  HFMA2 R81, -RZ, RZ, 1.8525390625, -0.310791015625 ;  /* 0x3f69b4f9ff517431 */ /* 0x000fe400000001ff */
[----:B------:R-:W-:Y:S01]  /*7920*/  FMUL R70, R2, 0.70710676908493041992 ;  /* 0x3f3504f302467820 */ /* 0x000fe20000400000 */
[-C--:B------:R-:W-:Y:S01]  /*7930*/  FFMA R65, R64, R89.reuse, R65 ;  /* 0x0000005940417223 */ /* 0x080fe20000000041 */
[C---:B------:R-:W-:Y:S01]  /*7940*/  FMUL R76, R4.reuse, 0.70710676908493041992 ;  /* 0x3f3504f3044c7820 */ /* 0x040fe20000400000 */
[----:B------:R-:W-:Y:S01]  /*7950*/  FMUL R4, R4, 0.5 ;  /* 0x3f00000004047820 */ /* 0x000fe20000400000 */
[----:B------:R-:W-:Y:S01]  /*7960*/  FMUL R0, R0, 0.5 ;  /* 0x3f00000000007820 */ /* 0x000fe20000400000 */
[-C--:B------:R-:W-:Y:S01]  /*7970*/  FFMA R66, R65, R89.reuse, R66 ;  /* 0x0000005941427223 */ /* 0x080fe20000000042 */
[----:B------:R-:W-:Y:S01]  /*7980*/  FSEL R65, R79, 0.12837915122509002686, P0 ;  /* 0x3e0375d34f417808 */ /* 0x000fe20000000000 */
[C---:B------:R-:W-:Y:S01]  /*7990*/  FMUL R78, R5.reuse, 0.70710676908493041992 ;  /* 0x3f3504f3054e7820 */ /* 0x040fe20000400000 */
[----:B------:R-:W-:Y:S01]  /*79a0*/  FMUL R5, R5, 0.5 ;  /* 0x3f00000005057820 */ /* 0x000fe20000400000 */
[----:B------:R-:W-:Y:S01]  /*79b0*/  FSEL R64, R81, -0.37612664699554443359, P0 ;  /* 0xbec093ac51407808 */ /* 0x000fe20000000000 */
[-C--:B------:R-:W-:Y:S01]  /*79c0*/  FFMA R69, R66, R89.reuse, R69 ;  /* 0x0000005942457223 */ /* 0x080fe20000000045 */
[----:B------:R-:W-:Y:S01]  /*79d0*/  FSEL R66, -R89, R68, P0 ;  /* 0x0000004459427208 */ /* 0x000fe20000000100 */
[----:B------:R-:W-:Y:S01]  /*79e0*/  FMUL R72, R3, 0.70710676908493041992 ;  /* 0x3f3504f303487820 */ /* 0x000fe20000400000 */
[----:B------:R-:W-:Y:S01]  /*79f0*/  FMUL R74, R7, 0.70710676908493041992 ;  /* 0x3f3504f3074a7820 */ /* 0x000fe20000400000 */
[-C--:B------:R-:W-:Y:S01]  /*7a00*/  FFMA R64, R69, R89.reuse, R64 ;  /* 0x0000005945407223 */ /* 0x080fe20000000040 */
[----:B------:R-:W-:Y:S01]  /*7a10*/  FMUL R80, R6, 0.70710676908493041992 ;  /* 0x3f3504f306507820 */ /* 0x000fe20000400000 */
[----:B------:R-:W-:Y:S01]  /*7a20*/  FMUL R82, R11, 0.70710676908493041992 ;  /* 0x3f3504f30b527820 */ /* 0x000fe20000400000 */
[----:B------:R-:W-:Y:S01]  /*7a30*/  FMUL R84, R8, 0.70710676908493041992 ;  /* 0x3f3504f308547820 */ /* 0x000fe20000400000 */
[----:B------:R-:W-:Y:S01]  /*7a40*/  FFMA R65, R64, R89, R65 ;  /* 0x0000005940417223 */ /* 0x000fe20000000041 */
[----:B------:R-:W-:Y:S01]  /*7a50*/  FMUL R86, R9, 0.70710676908493041992 ;  /* 0x3f3504f309567820 */ /* 0x000fe20000400000 */
[----:B------:R-:W-:Y:S01]  /*7a60*/  FMUL R88, R10, 0.70710676908493041992 ;  /* 0x3f3504f30a587820 */ /* 0x000fe20000400000 */
[----:B------:R-:W-:Y:S01]  /*7a70*/  FMUL R91, R12, 0.70710676908493041992 ;  /* 0x3f3504f30c5b7820 */ /* 0x000fe20000400000 */
[----:B------:R-:W-:Y:S01]  /*7a80*/  FFMA R66, R65, R66, R66 ;  /* 0x0000004241427223 */ /* 0x000fe20000000042 */
[-C--:B------:R-:W-:Y:S01]  /*7a90*/  FMUL R65, R70, R70.reuse ;  /* 0x0000004646417220 */ /* 0x080fe20000400000 */
[----:B------:R-:W-:Y:S01]  /*7aa0*/  FMUL R8, R8, 0.5 ;  /* 0x3f00000008087820 */ /* 0x000fe20000400000 */
[----:B------:R-:W-:Y:S01]  /*7ab0*/  FMUL R9, R9, 0.5 ;  /* 0x3f00000009097820 */ /* 0x000fe20000400000 */
[----:B------:R-:W2:Y:S01]  /*7ac0*/  @P0 MUFU.EX2 R69, R66 ;  /* 0x0000004200450308 */ /* 0x000ea20000000800 */
[----:B------:R-:W-:Y:S01]  /*7ad0*/  FMUL R12, R12, 0.5 ;  /* 0x3f0000000c0c7820 */ /* 0x000fe20000400000 */
[----:B------:R-:W-:Y:S01]  /*7ae0*/  FMUL R6, R6, 0.5 ;  /* 0x3f00000006067820 */ /* 0x000fe20000400000 */
[----:B------:R-:W-:Y:S01]  /*7af0*/  FMUL R11, R11, 0.5 ;  /* 0x3f0000000b0b7820 */ /* 0x000fe20000400000 */
[----:B------:R-:W-:Y:S01]  /*7b00*/  FMUL R10, R10, 0.5 ;  /* 0x3f0000000a0a7820 */ /* 0x000fe20000400000 */
[----:B------:R-:W-:Y:S01]  /*7b10*/  FMUL R7, R7, 0.5 ;  /* 0x3f00000007077820 */ /* 0x000fe20000400000 */
[----:B------:R-:W-:Y:S01]  /*7b20*/  FMUL R3, R3, 0.5 ;  /* 0x3f00000003037820 */ /* 0x000fe20000400000 */
[----:B--2---:R-:W-:Y:S05]  /*7b30*/  @P0 FADD R69, -R69, 1 ;  /* 0x3f80000045450421 */ /* 0x004fea0000000100 */
[----:B------:R-:W-:Y:S02]  /*7b40*/  @P0 LOP3.LUT R66, R69, 0x80000000, R68, 0xb8, !PT ;  /* 0x8000000045420812 */ /* 0x000fe400078eb844 */
[C---:B------:R-:W-:Y:S04]  /*7b50*/  FSETP.GE.AND P0, PT, |R70|.reuse, 1.0029599666595458984, PT ;  /* 0x3f8060fe4600780b */ /* 0x040fe80003f06200 */
[----:B------:R-:W-:Y:S02]  /*7b60*/  FSEL R89, |R70|, R65, P0 ;  /* 0x0000004146597208 */ /* 0x000fe40000000200 */
[----:B------:R-:W-:Y:S02]  /*7b70*/  FSEL R69, R97, 8.4834944573231041431e-05, P0 ;  /* 0x38b1e96a61457808 */ /* 0x000fe40000000000 */
[----:B------:R-:W-:Y:S02]  /*7b80*/  FSEL R64, -R87, -0.00082130916416645050049, P0 ;  /* 0xba574d2057407808 */ /* 0x000fe40000000100 */
[----:B------:R-:W-:Y:S02]  /*7b90*/  FSEL R65, R71, 0.0052134888246655464172, P0 ;  /* 0x3baad5ea47417808 */ /* 0x000fe40000000000 */
[----:B------:R-:W-:Y:S01]  /*7ba0*/  FSEL R68, -R85, -0.026868773624300956726, P0 ;  /* 0xbcdc1be755447808 */ /* 0x000fe20000000100 */
[-C--:B------:R-:W-:Y:S01]  /*7bb0*/  FFMA R64, R69, R89.reuse, R64 ;  /* 0x0000005945407223 */ /* 0x080fe20000000040 */
[----:B------:R-:W-:Y:S03]  /*7bc0*/  FSEL R69, R83, 0.11284004896879196167, P0 ;  /* 0x3de718af53457808 */ /* 0x000fe60000000000 */
[-C--:B------:R-:W-:Y:S01]  /*7bd0*/  FFMA R65, R64, R89.reuse, R65 ;  /* 0x0000005940417223 */ /* 0x080fe20000000041 */
[----:B------:R-:W-:Y:S03]  /*7be0*/  FSEL R64, R81, -0.37612664699554443359, P0 ;  /* 0xbec093ac51407808 */ /* 0x000fe60000000000 */
[-C--:B------:R-:W-:Y:S01]  /*7bf0*/  FFMA R68, R65, R89.reuse, R68 ;  /* 0x0000005941447223 */ /* 0x080fe20000000044 */
[----:B------:R-:W-:Y:S03]  /*7c00*/  FSEL R65, R79, 0.12837915122509002686, P0 ;  /* 0x3e0375d34f417808 */ /* 0x000fe60000000000 */
[-C--:B------:R-:W-:Y:S01]  /*7c10*/  FFMA R69, R68, R89.reuse, R69 ;  /* 0x0000005944457223 */ /* 0x080fe20000000045 */
[----:B------:R-:W-:Y:S03]  /*7c20*/  FSEL R68, -R89, R70, P0 ;  /* 0x0000004659447208 */ /* 0x000fe60000000100 */
[-C--:B------:R-:W-:Y:S04]  /*7c30*/  FFMA R64, R69, R89.reuse, R64 ;  /* 0x0000005945407223 */ /* 0x080fe80000000040 */
[----:B------:R-:W-:Y:S04]  /*7c40*/  FFMA R65, R64, R89, R65 ;  /* 0x0000005940417223 */ /* 0x000fe80000000041 */
[----:B------:R-:W-:Y:S01]  /*7c50*/  FFMA R68, R65, R68, R68 ;  /* 0x0000004441447223 */ /* 0x000fe20000000044 */
[CC--:B------:R-:W-:Y:S03]  /*7c60*/  FMUL R65, R72.reuse, R72.reuse ;  /* 0x0000004848417220 */ /* 0x0c0fe60000400000 */
[----:B------:R-:W2:Y:S02]  /*7c70*/  @P0 MUFU.EX2 R69, R68 ;  /* 0x0000004400450308 */ /* 0x000ea40000000800 */
[----:B--2---:R-:W-:Y:S05]  /*7c80*/  @P0 FADD R69, -R69, 1 ;  /* 0x3f80000045450421 */ /* 0x004fea0000000100 */
[----:B------:R-:W-:Y:S02]  /*7c90*/  @P0 LOP3.LUT R68, R69, 0x80000000, R70, 0xb8, !PT ;  /* 0x8000000045440812 */ /* 0x000fe400078eb846 */
[----:B------:R-:W-:Y:S03]  /*7ca0*/  FSETP.GE.AND P0, PT, |R72|, 1.0029599666595458984, PT ;  /* 0x3f8060fe4800780b */ /* 0x000fe60003f06200 */
[----:B------:R-:W-:Y:S01]  /*7cb0*/  FADD R68, R68, 1 ;  /* 0x3f80000044447421 */ /* 0x000fe20000000000 */
        /* <DEDUP_REMOVED lines=15> */
[----:B------:R-:W-:Y:S04]  /*7db0*/  FFMA R70, R65, R70, R70 ;  /* 0x0000004641467223 */ /* 0x000fe80000000046 */
[----:B------:R-:W2:Y:S02]  /*7dc0*/  @P0 MUFU.EX2 R65, R70 ;  /* 0x0000004600410308 */ /* 0x000ea40000000800 */
[----:B--2---:R-:W-:Y:S05]  /*7dd0*/  @P0 FADD R65, -R65, 1 ;  /* 0x3f80000041410421 */ /* 0x004fea0000000100 */
[----:B------:R-:W-:Y:S01]  /*7de0*/  @P0 LOP3.LUT R70, R65, 0x80000000, R72, 0xb8, !PT ;  /* 0x8000000041460812 */ /* 0x000fe200078eb848 */
[CC--:B------:R-:W-:Y:S01]  /*7df0*/  FMUL R65, R74.reuse, R74.reuse ;  /* 0x0000004a4a417220 */ /* 0x0c0fe20000400000 */
[----:B------:R-:W-:Y:S03]  /*7e00*/  FSETP.GE.AND P0, PT, |R74|, 1.0029599666595458984, PT ;  /* 0x3f8060fe4a00780b */ /* 0x000fe60003f06200 */
[----:B------:R-:W-:Y:S01]  /*7e10*/  FADD R70, R70, 1 ;  /* 0x3f80000046467421 */ /* 0x000fe20000000000 */
[----:B------:R-:W-:Y:S02]  /*7e20*/  FSEL R89, |R74|, R65, P0 ;  /* 0x000000414a597208 */ /* 0x000fe40000000200 */
[----:B------:R-:W-:Y:S01]  /*7e30*/  FSEL R69, R97, 8.4834944573231041431e-05, P0 ;  /* 0x38b1e96a61457808 */ /* 0x000fe20000000000 */
[----:B------:R-:W-:Y:S01]  /*7e40*/  FMUL R3, R70, R3 ;  /* 0x0000000346037220 */ /* 0x000fe20000400000 */
        /* <DEDUP_REMOVED lines=23> */
[----:B------:R-:W-:Y:S01]  /*7fc0*/  FSEL R64, -R87, -0.00082130916416645050049, P0 ;  /* 0xba574d2057407808 */ /* 0x000fe20000000100 */
[----:B------:R-:W-:Y:S01]  /*7fd0*/  FMUL R7, R2, 0.5 ;  /* 0x3f00000002077820 */ /* 0x000fe20000400000 */
[----:B------:R-:W-:Y:S02]  /*7fe0*/  FSEL R65, R71, 0.0052134888246655464172, P0 ;  /* 0x3baad5ea47417808 */ /* 0x000fe40000000000 */
[----:B------:R-:W-:Y:S01]  /*7ff0*/  FSEL R74, -R85, -0.026868773624300956726, P0 ;  /* 0xbcdc1be7554a7808 */ /* 0x000fe20000000100 */
[----:B------:R-:W-:Y:S01]  /*8000*/  FFMA R64, R69, R89, R64 ;  /* 0x0000005945407223 */ /* 0x000fe20000000040 */
[----:B------:R-:W-:Y:S01]  /*8010*/  FSEL R69, R83, 0.11284004896879196167, P0 ;  /* 0x3de718af53457808 */ /* 0x000fe20000000000 */
[----:B------:R-:W-:Y:S01]  /*8020*/  FMUL R7, R68, R7 ;  /* 0x0000000744077220 */ /* 0x000fe20000400000 */
[----:B------:R-:W-:Y:S01]  /*8030*/  F2FP.SATFINITE.E4M3.F32.PACK_AB_MERGE_C R3, R72, R3, RZ ;  /* 0x000000034803723e */ /* 0x000fe200048070ff */
        /* <DEDUP_REMOVED lines=139> */
[----:B------:R-:W-:Y:S01]  /*88f0*/  FFMA R65, R64, R89, R65 ;  /* 0x0000005940417223 */ /* 0x000fe20000000041 */
[C---:B------:R-:W-:Y:S01]  /*8900*/  FMUL R89, R15.reuse, 0.70710676908493041992 ;  /* 0x3f3504f30f597820 */ /* 0x040fe20000400000 */
[----:B------:R-:W-:Y:S02]  /*8910*/  FMUL R15, R15, 0.5 ;  /* 0x3f0000000f0f7820 */ /* 0x000fe40000400000 */
[----:B------:R-:W-:Y:S01]  /*8920*/  FFMA R86, R65, R86, R86 ;  /* 0x0000005641567223 */ /* 0x000fe20000000056 */
[-C--:B------:R-:W-:Y:S03]  /*8930*/  FMUL R64, R89, R89.reuse ;  /* 0x0000005959407220 */ /* 0x080fe60000400000 */
[----:B------:R-:W2:Y:S02]  /*8940*/  @P0 MUFU.EX2 R65, R86 ;  /* 0x0000005600410308 */ /* 0x000ea40000000800 */
        /* <DEDUP_REMOVED lines=22> */
[C---:B------:R-:W-:Y:S01]  /*8ab0*/  FMUL R64, R91.reuse, R91 ;  /* 0x0000005b5b407220 */ /* 0x040fe20000400000 */
[C---:B------:R-:W-:Y:S03]  /*8ac0*/  FSETP.GE.AND P0, PT, |R91|.reuse, 1.0029599666595458984, PT ;  /* 0x3f8060fe5b00780b */ /* 0x040fe60003f06200 */
        /* <DEDUP_REMOVED lines=13> */
[----:B------:R-:W-:Y:S01]  /*8ba0*/  FFMA R69, R90, R89, R69 ;  /* 0x000000595a457223 */ /* 0x000fe20000000045 */
[----:B------:R-:W-:Y:S03]  /*8bb0*/  FSEL R90, -R89, R91, P0 ;  /* 0x0000005b595a7208 */ /* 0x000fe60000000100 */
[-C--:B------:R-:W-:Y:S04]  /*8bc0*/  FFMA R64, R69, R89.reuse, R64 ;  /* 0x0000005945407223 */ /* 0x080fe80000000040 */
[----:B------:R-:W-:Y:S01]  /*8bd0*/  FFMA R65, R64, R89, R65 ;  /* 0x0000005940417223 */ /* 0x000fe20000000041 */
[C---:B------:R-:W-:Y:S01]  /*8be0*/  FMUL R89, R13.reuse, 0.70710676908493041992 ;  /* 0x3f3504f30d597820 */ /* 0x040fe20000400000 */
[----:B------:R-:W-:Y:S02]  /*8bf0*/  FMUL R13, R13, 0.5 ;  /* 0x3f0000000d0d7820 */ /* 0x000fe40000400000 */
[----:B------:R-:W-:Y:S04]  /*8c00*/  FFMA R90, R65, R90, R90 ;  /* 0x0000005a415a7223 */ /* 0x000fe8000000005a */
[----:B------:R-:W2:Y:S02]  /*8c10*/  @P0 MUFU.EX2 R64, R90 ;  /* 0x0000005a00400308 */ /* 0x000ea40000000800 */
[----:B--2---:R-:W-:Y:S05]  /*8c20*/  @P0 FADD R64, -R64, 1 ;  /* 0x3f80000040400421 */ /* 0x004fea0000000100 */
[----:B------:R-:W-:Y:S01]  /*8c30*/  @P0 LOP3.LUT R90, R64, 0x80000000, R91, 0xb8, !PT ;  /* 0x80000000405a0812 */ /* 0x000fe200078eb85b */
[C---:B------:R-:W-:Y:S01]  /*8c40*/  FMUL R64, R89.reuse, R89 ;  /* 0x0000005959407220 */ /* 0x040fe20000400000 */
        /* <DEDUP_REMOVED lines=465> */
[----:B------:R-:W-:Y:S01]  /*a960*/  FFMA R64, R69, R89, R64 ;  /* 0x0000005945407223 */ /* 0x000fe20000000040 */
[----:B------:R-:W-:Y:S02]  /*a970*/  FSEL R69, R83, 0.11284004896879196167, P0 ;  /* 0x3de718af53457808 */ /* 0x000fe40000000000 */
[----:B------:R-:W-:Y:S01]  /*a980*/  F2FP.SATFINITE.E4M3.F32.PACK_AB_MERGE_C R13, R128, R13, RZ ;  /* 0x0000000d800d723e */ /* 0x000fe200048070ff */
        /* <DEDUP_REMOVED lines=688> */
[----:B------:R-:W-:Y:S02]  /*d490*/  FFMA R186, R65, R186, R186 ;  /* 0x000000ba41ba7223 */ /* 0x000fe400000000ba */
[----:B------:R-:W-:Y:S02]  /*d4a0*/  FSETP.GE.AND P1, PT, |R89|, 1.0029599666595458984, PT ;  /* 0x3f8060fe5900780b */ /* 0x000fe40003f26200 */
[----:B------:R-:W2:Y:S02]  /*d4b0*/  @P0 MUFU.EX2 R64, R186 ;  /* 0x000000ba00400308 */ /* 0x000ea40000000800 */
[----:B------:R-:W-:Y:S02]  /*d4c0*/  FSEL R69, R97, 8.4834944573231041431e-05, P1 ;  /* 0x38b1e96a61457808 */ /* 0x000fe40000800000 */
[----:B------:R-:W-:Y:S02]  /*d4d0*/  FSEL R65, R71, 0.0052134888246655464172, P1 ;  /* 0x3baad5ea47417808 */ /* 0x000fe40000800000 */
[----:B------:R-:W-:Y:S01]  /*d4e0*/  FSEL R188, -R85, -0.026868773624300956726, P1 ;  /* 0xbcdc1be755bc7808 */ /* 0x000fe20000800100 */
[----:B--2---:R-:W-:Y:S05]  /*d4f0*/  @P0 FADD R64, -R64, 1 ;  /* 0x3f80000040400421 */ /* 0x004fea0000000100 */
[----:B------:R-:W-:Y:S01]  /*d500*/  @P0 LOP3.LUT R186, R64, 0x80000000, R91, 0xb8, !PT ;  /* 0x8000000040ba0812 */ /* 0x000fe200078eb85b */
[C---:B------:R-:W-:Y:S01]  /*d510*/  FMUL R64, R89.reuse, R89 ;  /* 0x0000005959407220 */ /* 0x040fe20000400000 */
[C---:B------:R-:W-:Y:S01]  /*d520*/  FMUL R91, R62.reuse, 0.70710676908493041992 ;  /* 0x3f3504f33e5b7820 */ /* 0x040fe20000400000 */
[----:B------:R-:W-:Y:S03]  /*d530*/  FMUL R62, R62, 0.5 ;  /* 0x3f0000003e3e7820 */ /* 0x000fe60000400000 */
[----:B------:R-:W-:Y:S02]  /*d540*/  FSEL R93, |R89|, R64, P1 ;  /* 0x00000040595d7208 */ /* 0x000fe40000800200 */
[----:B------:R-:W-:Y:S02]  /*d550*/  FSEL R64, -R87, -0.00082130916416645050049, P1 ;  /* 0xba574d2057407808 */ /* 0x000fe40000800100 */
[----:B------:R-:W-:Y:S03]  /*d560*/  FSETP.GE.AND P0, PT, |R91|, 1.0029599666595458984, PT ;  /* 0x3f8060fe5b00780b */ /* 0x000fe60003f06200 */
[-C--:B------:R-:W-:Y:S01]  /*d570*/  FFMA R64, R69, R93.reuse, R64 ;  /* 0x0000005d45407223 */ /* 0x080fe20000000040 */
[----:B------:R-:W-:Y:S02]  /*d580*/  FSEL R69, R83, 0.11284004896879196167, P1 ;  /* 0x3de718af53457808 */ /* 0x000fe40000800000 */
[----:B------:R-:W-:Y:S01]  /*d590*/  FSEL R190, R97, 8.4834944573231041431e-05, P0 ;  /* 0x38b1e96a61be7808 */ /* 0x000fe20000000000 */
[-C--:B------:R-:W-:Y:S01]  /*d5a0*/  FFMA R65, R64, R93.reuse, R65 ;  /* 0x0000005d40417223 */ /* 0x080fe20000000041 */
[----:B------:R-:W-:Y:S03]  /*d5b0*/  FSEL R64, R81, -0.37612664699554443359, P1 ;  /* 0xbec093ac51407808 */ /* 0x000fe60000800000 */
[-C--:B------:R-:W-:Y:S01]  /*d5c0*/  FFMA R188, R65, R93.reuse, R188 ;  /* 0x0000005d41bc7223 */ /* 0x080fe200000000bc */
[----:B------:R-:W-:Y:S03]  /*d5d0*/  FSEL R65, R79, 0.12837915122509002686, P1 ;  /* 0x3e0375d34f417808 */ /* 0x000fe60000800000 */
[----:B------:R-:W-:Y:S01]  /*d5e0*/  FFMA R69, R188, R93, R69 ;  /* 0x0000005dbc457223 */ /* 0x000fe20000000045 */
[----:B------:R-:W-:Y:S03]  /*d5f0*/  FMUL R188, R91, R91 ;  /* 0x0000005b5bbc7220 */ /* 0x000fe60000400000 */
[-C--:B------:R-:W-:Y:S01]  /*d600*/  FFMA R64, R69, R93.reuse, R64 ;  /* 0x0000005d45407223 */ /* 0x080fe20000000040 */
[----:B------:R-:W-:Y:S02]  /*d610*/  FSEL R69, -R87, -0.00082130916416645050049, P0 ;  /* 0xba574d2057457808 */ /* 0x000fe40000000100 */
[----:B------:R-:W-:Y:S01]  /*d620*/  FSEL R198, |R91|, R188, P0 ;  /* 0x000000bc5bc67208 */ /* 0x000fe20000000200 */
[----:B------:R-:W-:Y:S01]  /*d630*/  FFMA R65, R64, R93, R65 ;  /* 0x0000005d40417223 */ /* 0x000fe20000000041 */
[----:B------:R-:W-:Y:S02]  /*d640*/  FSEL R64, -R93, R89, P1 ;  /* 0x000000595d407208 */ /* 0x000fe40000800100 */
[----:B------:R-:W-:Y:S03]  /*d650*/  FSEL R188, R71, 0.0052134888246655464172, P0 ;  /* 0x3baad5ea47bc7808 */ /* 0x000fe60000000000 */
[----:B------:R-:W-:Y:S01]  /*d660*/  FFMA R64, R65, R64, R64 ;  /* 0x0000004041407223 */ /* 0x000fe20000000040 */
        /* <DEDUP_REMOVED lines=15> */
[C---:B------:R-:W-:Y:S01]  /*d760*/  FMUL R91, R67.reuse, 0.70710676908493041992 ;  /* 0x3f3504f3435b7820 */ /* 0x040fe20000400000 */
[----:B------:R-:W-:Y:S03]  /*d770*/  FMUL R67, R67, 0.5 ;  /* 0x3f00000043437820 */ /* 0x000fe60000400000 */
[CC--:B------:R-:W-:Y:S01]  /*d780*/  FMUL R188, R91.reuse, R91.reuse ;  /* 0x0000005b5bbc7220 */ /* 0x0c0fe20000400000 */
[----:B------:R-:W-:Y:S01]  /*d790*/  FSETP.GE.AND P0, PT, |R91|, 1.0029599666595458984, PT ;  /* 0x3f8060fe5b00780b */ /* 0x000fe20003f06200 */
[----:B------:R-:W-:Y:S03]  /*d7a0*/  FADD R65, R65, 1 ;  /* 0x3f80000041417421 */ /* 0x000fe60000000000 */
[----:B------:R-:W-:Y:S01]  /*d7b0*/  FSEL R190, R97, 8.4834944573231041431e-05, P0 ;  /* 0x38b1e96a61be7808 */ /* 0x000fe20000000000 */
[----:B------:R-:W-:Y:S01]  /*d7c0*/  FMUL R62, R65, R62 ;  /* 0x0000003e413e7220 */ /* 0x000fe20000400000 */
[----:B------:R-:W-:Y:S02]  /*d7d0*/  FSEL R69, -R87, -0.00082130916416645050049, P0 ;  /* 0xba574d2057457808 */ /* 0x000fe40000000100 */
[----:B------:R-:W-:Y:S02]  /*d7e0*/  FSEL R198, |R91|, R188, P0 ;  /* 0x000000bc5bc67208 */ /* 0x000fe40000000200 */
[----:B------:R-:W-:Y:S02]  /*d7f0*/  FSEL R188, R71, 0.0052134888246655464172, P0 ;  /* 0x3baad5ea47bc7808 */ /* 0x000fe40000000000 */
[----:B------:R-:W-:Y:S01]  /*d800*/  FSEL R71, -R85, -0.026868773624300956726, P0 ;  /* 0xbcdc1be755477808 */ /* 0x000fe20000000100 */
[-C--:B------:R-:W-:Y:S01]  /*d810*/  FFMA R69, R190, R198.reuse, R69 ;  /* 0x000000c6be457223 */ /* 0x080fe20000000045 */
[----:B------:R-:W-:Y:S03]  /*d820*/  FSEL R190, R83, 0.11284004896879196167, P0 ;  /* 0x3de718af53be7808 */ /* 0x000fe60000000000 */
[-C--:B------:R-:W-:Y:S01]  /*d830*/  FFMA R188, R69, R198.reuse, R188 ;  /* 0x000000c645bc7223 */ /* 0x080fe200000000bc */
[----:B------:R-:W-:Y:S01]  /*d840*/  FSEL R69, R81, -0.37612664699554443359, P0 ;  /* 0xbec093ac51457808 */ /* 0x000fe20000000000 */
[----:B------:R-:W-:Y:S02]  /*d850*/  FADD R81, R86, 1 ;  /* 0x3f80000056517421 */ /* 0x000fe40000000000 */
[----:B------:R-:W-:Y:S01]  /*d860*/  FFMA R71, R188, R198, R71 ;  /* 0x000000c6bc477223 */ /* 0x000fe20000000047 */
[----:B------:R-:W-:Y:S01]  /*d870*/  FSEL R188, R79, 0.12837915122509002686, P0 ;  /* 0x3e0375d34fbc7808 */ /* 0x000fe20000000000 */
[----:B------:R-:W-:Y:S01]  /*d880*/  FMUL R10, R81, R10 ;  /* 0x0000000a510a7220 */ /* 0x000fe20000400000 */
[----:B------:R-:W-:Y:S01]  /*d890*/  FADD R79, R74, 1 ;  /* 0x3f8000004a4f7421 */ /* 0x000fe20000000000 */
[----:B------:R-:W-:Y:S01]  /*d8a0*/  FFMA R190, R71, R198, R190 ;  /* 0x000000c647be7223 */ /* 0x000fe200000000be */
[----:B------:R-:W-:Y:S02]  /*d8b0*/  FSEL R71, -R198, R91, P0 ;  /* 0x0000005bc6477208 */ /* 0x000fe40000000100 */
[----:B------:R-:W-:Y:S01]  /*d8c0*/  F2FP.SATFINITE.E4M3.F32.PACK_AB_MERGE_C R10, R15, R10, RZ ;  /* 0x0000000a0f0a723e */ /* 0x000fe200048070ff */
[----:B------:R-:W-:Y:S01]  /*d8d0*/  FFMA R69, R190, R198, R69 ;  /* 0x000000c6be457223 */ /* 0x000fe20000000045 */
[----:B------:R-:W-:Y:S01]  /*d8e0*/  FMUL R79, R79, R4 ;  /* 0x000000044f4f7220 */ /* 0x000fe20000400000 */
[----:B------:R-:W-:Y:S02]  /*d8f0*/  FADD R15, R122, 1 ;  /* 0x3f8000007a0f7421 */ /* 0x000fe40000000000 */
[----:B------:R-:W-:Y:S01]  /*d900*/  FFMA R188, R69, R198, R188 ;  /* 0x000000c645bc7223 */ /* 0x000fe200000000bc */
[----:B------:R-:W-:Y:S01]  /*d910*/  FADD R69, R66, 1 ;  /* 0x3f80000042457421 */ /* 0x000fe20000000000 */
[----:B------:R-:W-:Y:S02]  /*d920*/  FMUL R15, R15, R28 ;  /* 0x0000001c0f0f7220 */ /* 0x000fe40000400000 */
[----:B------:R-:W-:Y:S01]  /*d930*/  FFMA R71, R188, R71, R71 ;  /* 0x00000047bc477223 */ /* 0x000fe20000000047 */
[----:B------:R-:W-:Y:S01]  /*d940*/  FMUL R0, R69, R0 ;  /* 0x0000000045007220 */ /* 0x000fe20000400000 */
[----:B------:R-:W-:Y:S02]  /*d950*/  FADD R69, R78, 1 ;  /* 0x3f8000004e457421 */ /* 0x000fe40000000000 */
[----:B------:R-:W2:Y:S02]  /*d960*/  @P0 MUFU.EX2 R188, R71 ;  /* 0x0000004700bc0308 */ /* 0x000ea40000000800 */
[----:B------:R-:W-:Y:S01]  /*d970*/  F2FP.SATFINITE.E4M3.F32.PACK_AB_MERGE_C R4, R7, R0, R3 ;  /* 0x000000000704723e */ /* 0x000fe20004807003 */
[----:B------:R-:W-:Y:S01]  /*d980*/  FMUL R6, R69, R6 ;  /* 0x0000000645067220 */ /* 0x000fe20000400000 */
[----:B------:R-:W-:Y:S01]  /*d990*/  FADD R69, R82, 1 ;  /* 0x3f80000052457421 */ /* 0x000fe20000000000 */
[----:B------:R-:W-:Y:S03]  /*d9a0*/  FADD R3, R94, 1 ;  /* 0x3f8000005e037421 */ /* 0x000fe60000000000 */
[----:B------:R-:W-:Y:S01]  /*d9b0*/  F2FP.SATFINITE.E4M3.F32.PACK_AB_MERGE_C R5, R11, R6, RZ ;  /* 0x000000060b05723e */ /* 0x000fe200048070ff */
[----:B------:R-:W-:Y:S01]  /*d9c0*/  FMUL R6, R69, R8 ;  /* 0x0000000845067220 */ /* 0x000fe20000400000 */
[----:B------:R-:W-:Y:S01]  /*d9d0*/  FADD R11, R90, 1 ;  /* 0x3f8000005a0b7421 */ /* 0x000fe20000000000 */
[----:B------:R-:W-:Y:S01]  /*d9e0*/  FMUL R3, R3, R14 ;  /* 0x0000000e03037220 */ /* 0x000fe20000400000 */
[----:B------:R-:W-:Y:S01]  /*d9f0*/  F2FP.SATFINITE.E4M3.F32.PACK_AB_MERGE_C R5, R76, R79, R5 ;  /* 0x0000004f4c05723e */ /* 0x000fe20004807005 */
[----:B------:R-:W-:Y:S01]  /*da00*/  FMUL R14, R148, R41 ;  /* 0x00000029940e7220 */ /* 0x000fe20000400000 */
[----:B------:R-:W-:Y:S01]  /*da10*/  F2FP.SATFINITE.E4M3.F32.PACK_AB_MERGE_C R6, R9, R6, R10 ;  /* 0x000000060906723e */ /* 0x000fe2000480700a */
[----:B------:R-:W-:Y:S01]  /*da20*/  FADD R9, R102, 1 ;  /* 0x3f80000066097421 */ /* 0x000fe20000000000 */
[----:B------:R-:W-:Y:S01]  /*da30*/  F2FP.SATFINITE.E4M3.F32.PACK_AB_MERGE_C R3, R96, R3, RZ ;  /* 0x000000036003723e */ /* 0x000fe200048070ff */
[----:B------:R-:W-:Y:S01]  /*da40*/  FMUL R7, R11, R12 ;  /* 0x0000000c0b077220 */ /* 0x000fe20000400000 */
[----:B------:R-:W-:Y:S01]  /*da50*/  FADD R11, R98, 1 ;  /* 0x3f800000620b7421 */ /* 0x000fe20000000000 */
[----:B------:R-:W-:Y:S01]  /*da60*/  FMUL R9, R9, R18 ;  /* 0x0000001209097220 */ /* 0x000fe20000400000 */
[----:B------:R-:W3:Y:S01]  /*da70*/  @P1 MUFU.EX2 R0, R64 ;  /* 0x0000004000001308 */ /* 0x000ee20000000800 */
[----:B--2---:R-:W-:Y:S01]  /*da80*/  @P0 FADD R188, -R188, 1 ;  /* 0x3f800000bcbc0421 */ /* 0x004fe20000000100 */
[----:B------:R-:W-:Y:S01]  /*da90*/  F2FP.SATFINITE.E4M3.F32.PACK_AB_MERGE_C R7, R92, R7, R3 ;  /* 0x000000075c07723e */ /* 0x000fe20004807003 */
[----:B------:R-:W-:Y:S01]  /*daa0*/  FMUL R8, R11, R16 ;  /* 0x000000100b087220 */ /* 0x000fe20000400000 */
[----:B------:R-:W-:Y:S01]  /*dab0*/  F2FP.SATFINITE.E4M3.F32.PACK_AB_MERGE_C R9, R104, R9, RZ ;  /* 0x000000096809723e */ /* 0x000fe200048070ff */
[----:B------:R-:W-:Y:S01]  /*dac0*/  FMUL R16, R23, R48 ;  /* 0x0000003017107220 */ /* 0x000fe20000400000 */
[----:B------:R-:W-:Y:S01]  /*dad0*/  @P0 LOP3.LUT R71, R188, 0x80000000, R91, 0xb8, !PT ;  /* 0x80000000bc470812 */ /* 0x000fe200078eb85b */
[----:B------:R1:W-:Y:S01]  /*dae0*/  STS.128 [R232+UR8+0x4000], R4 ;  /* 0x00400004e8007988 */ /* 0x0003e20008000c08 */
[----:B------:R-:W-:Y:S01]  /*daf0*/  F2FP.SATFINITE.E4M3.F32.PACK_AB_MERGE_C R8, R17, R8, R9 ;  /* 0x000000081108723e */ /* 0x000fe20004807009 */
[----:B------:R-:W-:Y:S01]  /*db00*/  FADD R9, R114, 1 ;  /* 0x3f80000072097421 */ /* 0x000fe20000000000 */
[----:B------:R-:W-:Y:S01]  /*db10*/  F2FP.SATFINITE.E4M3.F32.PACK_AB_MERGE_C R16, R49, R16, R21 ;  /* 0x000000103110723e */ /* 0x000fe20004807015 */
[----:B------:R-:W-:Y:S01]  /*db20*/  FADD R11, R110, 1 ;  /* 0x3f8000006e0b7421 */ /* 0x000fe20000000000 */
[----:B------:R-:W-:Y:S01]  /*db30*/  FADD R3, R106, 1 ;  /* 0x3f8000006a037421 */ /* 0x000fe20000000000 */
[----:B------:R-:W-:Y:S01]  /*db40*/  FMUL R10, R9, R24 ;  /* 0x00000018090a7220 */ /* 0x000fe20000400000 */
[----:B------:R-:W-:Y:S01]  /*db50*/  FADD R9, R118, 1 ;  /* 0x3f80000076097421 */ /* 0x000fe20000000000 */
[----:B------:R-:W-:Y:S01]  /*db60*/  FMUL R11, R11, R22 ;  /* 0x000000160b0b7220 */ /* 0x000fe20000400000 */
[----:B------:R-:W-:Y:S01]  /*db70*/  FMUL R3, R3, R20 ;  /* 0x0000001403037220 */ /* 0x000fe20000400000 */
[----:B------:R-:W-:Y:S01]  /*db80*/  FADD R17, R130, 1 ;  /* 0x3f80000082117421 */ /* 0x000fe20000000000 */
[----:B------:R-:W-:Y:S01]  /*db90*/  FMUL R9, R9, R26 ;  /* 0x0000001a09097220 */ /* 0x000fe20000400000 */
[----:B---3--:R-:W-:Y:S01]  /*dba0*/  @P1 FADD R0, -R0, 1 ;  /* 0x3f80000000001421 */ /* 0x008fe20000000100 */
[----:B------:R-:W-:Y:S01]  /*dbb0*/  F2FP.SATFINITE.E4M3.F32.PACK_AB_MERGE_C R11, R112, R11, RZ ;  /* 0x0000000b700b723e */ /* 0x000fe200048070ff */
[----:B------:R-:W-:Y:S01]  /*dbc0*/  FMUL R12, R17, R32 ;  /* 0x00000020110c7220 */ /* 0x000fe20000400000 */
[----:B------:R-:W-:Y:S01]  /*dbd0*/  FADD R23, R170, 1 ;  /* 0x3f800000aa177421 */ /* 0x000fe20000000000 */
[----:B------:R-:W-:Y:S01]  /*dbe0*/  F2FP.SATFINITE.E4M3.F32.PACK_AB_MERGE_C R120, R120, R9, RZ ;  /* 0x000000097878723e */ /* 0x000fe200048070ff */
[----:B------:R-:W-:Y:S01]  /*dbf0*/  FADD R20, R71, 1 ;  /* 0x3f80000047147421 */ /* 0x000fe20000000000 */
[----:B------:R-:W-:Y:S01]  /*dc00*/  F2FP.SATFINITE.E4M3.F32.PACK_AB_MERGE_C R9, R108, R3, R11 ;  /* 0x000000036c09723e */ /* 0x000fe2000480700b */
[----:B------:R-:W-:Y:S01]  /*dc10*/  FADD R3, R134, 1 ;  /* 0x3f80000086037421 */ /* 0x000fe20000000000 */
[----:B------:R-:W-:Y:S01]  /*dc20*/  F2FP.SATFINITE.E4M3.F32.PACK_AB_MERGE_C R11, R124, R15, R13 ;  /* 0x0000000f7c0b723e */ /* 0x000fe2000480700d */
[----:B------:R-:W-:Y:S01]  /*dc30*/  FADD R17, R150, 1 ;  /* 0x3f80000096117421 */ /* 0x000fe20000000000 */
[----:B------:R-:W-:Y:S01]  /*dc40*/  @P1 LOP3.LUT R64, R0, 0x80000000, R89, 0xb8, !PT ;  /* 0x8000000000401812 */ /* 0x000fe200078eb859 */
[----:B------:R-:W-:Y:S01]  /*dc50*/  FMUL R3, R3, R34 ;  /* 0x0000002203037220 */ /* 0x000fe20000400000 */
[----:B------:R-:W-:Y:S01]  /*dc60*/  IADD3 R0, PT, PT, R232, UR8, RZ ;  /* 0x00000008e8007c10 */ /* 0x000fe2000fffe0ff */
[----:B------:R-:W-:Y:S01]  /*dc70*/  FMUL R17, R17, R42 ;  /* 0x0000002a11117220 */ /* 0x000fe20000400000 */
[----:B------:R-:W-:Y:S01]  /*dc80*/  F2FP.SATFINITE.E4M3.F32.PACK_AB_MERGE_C R10, R25, R10, R120 ;  /* 0x0000000a190a723e */ /* 0x000fe20004807078 */
[----:B------:R-:W-:Y:S01]  /*dc90*/  FADD R15, R138, 1 ;  /* 0x3f8000008a0f7421 */ /* 0x000fe20000000000 */
[----:B------:R-:W-:Y:S01]  /*dca0*/  F2FP.SATFINITE.E4M3.F32.PACK_AB_MERGE_C R3, R136, R3, RZ ;  /* 0x000000038803723e */ /* 0x000fe200048070ff */
[----:B------:R-:W-:Y:S01]  /*dcb0*/  FMUL R67, R20, R67 ;  /* 0x0000004314437220 */ /* 0x000fe20000400000 */
[----:B------:R-:W-:Y:S01]  /*dcc0*/  F2FP.SATFINITE.E4M3.F32.PACK_AB_MERGE_C R17, R152, R17, RZ ;  /* 0x000000119811723e */ /* 0x000fe200048070ff */
[----:B------:R-:W-:Y:S01]  /*dcd0*/  FADD R13, R142, 1 ;  /* 0x3f8000008e0d7421 */ /* 0x000fe20000000000 */
[----:B------:R-:W-:Y:S01]  /*dce0*/  F2FP.SATFINITE.E4M3.F32.PACK_AB_MERGE_C R12, R33, R12, R3 ;  /* 0x0000000c210c723e */ /* 0x000fe20004807003 */
[----:B------:R-:W-:Y:S01]  /*dcf0*/  FADD R3, R146, 1 ;  /* 0x3f80000092037421 */ /* 0x000fe20000000000 */
[----:B------:R-:W-:Y:S01]  /*dd00*/  FMUL R15, R15, R36 ;  /* 0x000000240f0f7220 */ /* 0x000fe20000400000 */
[----:B------:R-:W-:Y:S01]  /*dd10*/  FMUL R13, R13, R38 ;  /* 0x000000260d0d7220 */ /* 0x000fe20000400000 */
[----:B------:R-:W-:Y:S01]  /*dd20*/  FADD R21, R182, 1 ;  /* 0x3f800000b6157421 */ /* 0x000fe20000000000 */
[----:B------:R-:W-:Y:S01]  /*dd30*/  FMUL R3, R3, R40 ;  /* 0x0000002803037220 */ /* 0x000fe20000400000 */
[----:B------:R-:W-:Y:S01]  /*dd40*/  IADD3 R20, PT, PT, R0, 0x4000, RZ ;  /* 0x0000400000147810 */ /* 0x000fe20007ffe0ff */
[----:B------:R-:W-:Y:S01]  /*dd50*/  FADD R64, R64, 1 ;  /* 0x3f80000040407421 */ /* 0x000fe20000000000 */
[----:B------:R-:W-:Y:S01]  /*dd60*/  F2FP.SATFINITE.E4M3.F32.PACK_AB_MERGE_C R13, R144, R13, RZ ;  /* 0x0000000d900d723e */ /* 0x000fe200048070ff */
[----:B------:R-:W-:Y:S01]  /*dd70*/  FMUL R21, R21, R58 ;  /* 0x0000003a15157220 */ /* 0x000fe20000400000 */
[----:B------:R-:W-:Y:S01]  /*dd80*/  F2FP.SATFINITE.E4M3.F32.PACK_AB_MERGE_C R14, R14, R3, R17 ;  /* 0x000000030e0e723e */ /* 0x000fe20004807011 */
[----:B------:R-:W-:Y:S01]  /*dd90*/  FADD R3, R174, 1 ;  /* 0x3f800000ae037421 */ /* 0x000fe20000000000 */
[----:B------:R-:W-:Y:S01]  /*dda0*/  F2FP.SATFINITE.E4M3.F32.PACK_AB_MERGE_C R13, R140, R15, R13 ;  /* 0x0000000f8c0d723e */ /* 0x000fe2000480700d */
[----:B------:R-:W-:Y:S01]  /*ddb0*/  FADD R15, R154, 1 ;  /* 0x3f8000009a0f7421 */ /* 0x000fe20000000000 */
[----:B------:R-:W-:Y:S01]  /*ddc0*/  FMUL R17, R23, R52 ;  /* 0x0000003417117220 */ /* 0x000fe20000400000 */
[----:B------:R-:W-:Y:S01]  /*ddd0*/  FMUL R3, R3, R54 ;  /* 0x0000003603037220 */ /* 0x000fe20000400000 */
[----:B------:R-:W-:Y:S01]  /*dde0*/  F2FP.SATFINITE.E4M3.F32.PACK_AB_MERGE_C R21, R184, R21, RZ ;  /* 0x00000015b815723e */ /* 0x000fe200048070ff */
[----:B------:R-:W-:Y:S01]  /*ddf0*/  FMUL R15, R15, R44 ;  /* 0x0000002c0f0f7220 */ /* 0x000fe20000400000 */
[----:B------:R-:W-:Y:S01]  /*de00*/  FMUL R64, R64, R61 ;  /* 0x0000003d40407220 */ /* 0x000fe20000400000 */
[C---:B------:R-:W-:Y:S01]  /*de10*/  IMAD R20, R175.reuse, -0x10, R20 ;  /* 0xfffffff0af147824 */ /* 0x040fe200078e0214 */
[----:B------:R-:W-:Y:S02]  /*de20*/  F2FP.SATFINITE.E4M3.F32.PACK_AB_MERGE_C R3, R176, R3, RZ ;  /* 0x00000003b003723e */ /* 0x000fe400048070ff */
[----:B------:R-:W-:Y:S01]  /*de30*/  F2FP.SATFINITE.E4M3.F32.PACK_AB_MERGE_C R15, R156, R15, R19 ;  /* 0x0000000f9c0f723e */ /* 0x000fe20004807013 */
[----:B------:R-:W-:Y:S01]  /*de40*/  FADD R19, R178, 1 ;  /* 0x3f800000b2137421 */ /* 0x000fe20000000000 */
[----:B------:R-:W-:Y:S01]  /*de50*/  F2FP.SATFINITE.E4M3.F32.PACK_AB_MERGE_C R17, R172, R17, R3 ;  /* 0x00000011ac11723e */ /* 0x000fe20004807003 */
[--C-:B------:R-:W-:Y:S01]  /*de60*/  IMAD R3, R175, -0x10, R0.reuse ;  /* 0xfffffff0af037824 */ /* 0x100fe200078e0200 */
[----:B------:R-:W-:Y:S01]  /*de70*/  F2FP.SATFINITE.E4M3.F32.PACK_AB_MERGE_C R62, R67, R62, RZ ;  /* 0x0000003e433e723e */ /* 0x000fe200048070ff */
[----:B------:R-:W-:Y:S02]  /*de80*/  IMAD R0, R173, -0x10, R0 ;  /* 0xfffffff0ad007824 */ /* 0x000fe400078e0200 */
[----:B------:R-:W-:Y:S01]  /*de90*/  FMUL R18, R19, R56 ;  /* 0x0000003813127220 */ /* 0x000fe20000400000 */
[----:B------:R-:W-:Y:S01]  /*dea0*/  FADD R19, R186, 1 ;  /* 0x3f800000ba137421 */ /* 0x000fe20000000000 */
[----:B------:R1:W-:Y:S03]  /*deb0*/  STS.128 [R3+0x4010], R8 ;  /* 0x0040100803007388 */ /* 0x0003e60000000c00 */
[----:B------:R-:W-:Y:S01]  /*dec0*/  FMUL R19, R19, R60 ;  /* 0x0000003c13137220 */ /* 0x000fe20000400000 */
[----:B------:R-:W-:Y:S02]  /*ded0*/  F2FP.SATFINITE.E4M3.F32.PACK_AB_MERGE_C R18, R57, R18, R21 ;  /* 0x000000123912723e */ /* 0x000fe40004807015 */
[----:B------:R-:W-:Y:S02]  /*dee0*/  LEA R21, R171, R20, 0x4 ;  /* 0x00000014ab157211 */ /* 0x000fe400078e20ff */
[----:B------:R1:W-:Y:S01]  /*def0*/  STS.128 [R0+0x4020], R12 ;  /* 0x0040200c00007388 */ /* 0x0003e20000000c00 */
[----:B------:R-:W-:Y:S02]  /*df00*/  F2FP.SATFINITE.E4M3.F32.PACK_AB_MERGE_C R19, R64, R19, R62 ;  /* 0x000000134013723e */ /* 0x000fe4000480703e */
[----:B------:R-:W-:Y:S04]  /*df10*/  @P6 IADD3 R20, PT, PT, R75, 0x1, RZ ;  /* 0x000000014b146810 */ /* 0x000fe80007ffe0ff */
[C---:B------:R-:W-:Y:S01]  /*df20*/  @P6 ISETP.NE.AND P0, PT, R20.reuse, 0x4, PT ;  /* 0x000000041400680c */ /* 0x040fe20003f05270 */
[----:B------:R1:W-:Y:S03]  /*df30*/  STS.128 [R21+0x10], R16 ;  /* 0x0000101015007388 */ /* 0x0003e60000000c00 */
[----:B------:R-:W-:Y:S02]  /*df40*/  @P6 SEL R75, R20, RZ, P0 ;  /* 0x000000ff144b6207 */ /* 0x000fe40000000000 */
[----:B------:R-:W-:Y:S01]  /*df50*/  @P6 SEL R20, RZ, 0x1, P0 ;  /* 0x00000001ff146807 */ /* 0x000fe20000000000 */
[----:B------:R-:W-:Y:S01]  /*df60*/  @!PT LDS RZ, [RZ] ;  /* 0x00000000fffff984 */ /* 0x000fe20000000800 */
[----:B------:R-:W-:Y:S01]  /*df70*/  @!PT LDS RZ, [RZ] ;  /* 0x00000000fffff984 */ /* 0x000fe20000000800 */
[----:B------:R-:W-:Y:S01]  /*df80*/  @!PT LDS RZ, [RZ] ;  /* 0x00000000fffff984 */ /* 0x000fe20000000800 */
[----:B------:R-:W-:Y:S01]  /*df90*/  @!PT LDS RZ, [RZ] ;  /* 0x00000000fffff984 */ /* 0x000fe20000000800 */
[----:B------:R2:W-:Y:S06]  /*dfa0*/  MEMBAR.ALL.CTA ;  /* 0x0000000000007992 */ /* 0x0005ec0000008000 */
[----:B--2---:R-:W2:Y:S01]  /*dfb0*/  FENCE.VIEW.ASYNC.S ;  /* 0x00000000000073c6 */ /* 0x004ea20000000000 */
[----:B------:R-:W-:Y:S01]  /*dfc0*/  @P6 LOP3.LUT R169, R169, R20, RZ, 0x3c, !PT ;  /* 0x00000014a9a96212 */ /* 0x000fe200078e3cff */
[----:B--2---:R-:W-:Y:S06]  /*dfd0*/  BAR.SYNC.DEFER_BLOCKING 0x1, 0x80 ;  /* 0x0042000000007b1d */ /* 0x004fec0000010000 */
[----:B------:R-:W-:Y:S05]  /*dfe0*/  @P2 BRA `(.L_x_130) ;  /* 0x0000000000382947 */ /* 0x000fea0003800000 */
[----:B------:R-:W-:Y:S01]  /*dff0*/  UIADD3 UR10, UP0, UPT, UR46, 0x680, URZ ;  /* 0x000006802e0a7890 */ /* 0x000fe2000ff1e0ff */
[----:B------:R-:W-:Y:S01]  /*e000*/  R2UR UR6, R145 ;  /* 0x00000000910672ca */ /* 0x000fe200000e0000 */
[----:B------:R-:W-:Y:S01]  /*e010*/  UIADD3 UR4, UPT, UPT, UR41, 0x4200, UR8 ;  /* 0x0000420029047890 */ /* 0x000fe2000fffe008 */
[----:B------:R-:W-:Y:S01]  /*e020*/  IMAD.IADD R194, R147, 0x1, R194 ;  /* 0x0000000193c27824 */ /* 0x000fe200078e02c2 */
[----:B------:R-:W-:Y:S01]  /*e030*/  UIADD3.X UR11, UPT, UPT, URZ, UR47, URZ, UP0, !UPT ;  /* 0x0000002fff0b7290 */ /* 0x000fe200087fe4ff */
[----:B------:R-:W-:Y:S11]  /*e040*/  PLOP3.LUT P0, PT, PT, PT, PT, 0x80, 0x8 ;  /* 0x000000000008781c */ /* 0x000ff60003f0f070 */
[----:B------:R-:W-:Y:S02]  /*e050*/  @!UPT UIADD3 URZ, UPT, UPT, URZ, URZ, URZ ;  /* 0x000000fffffff290 */ /* 0x000fe4000fffe0ff */
.L_x_131:
[----:B------:R-:W-:Y:S02]  /*e060*/  PLOP3.LUT P1, PT, P1, P0, PT, 0xf2, 0x2f ;  /* 0x00000000002f781c */ /* 0x000fe40000f21e72 */
[----:B------:R-:W-:Y:S01]  /*e070*/  @P0 R2UR P1, UR5, R194 ;  /* 0x00000000c20502ca */ /* 0x000fe20000020000 */
[----:B------:R-:W-:Y:S07]  /*e080*/  UMOV UR7, UR36 ;  /* 0x0000002400077c82 */ /* 0x000fee0008000000 */
[----:B------:R-:W-:Y:S05]  /*e090*/  @P0 PLOP3.LUT P0, PT, P1, PT, PT, 0x80, 0x8 ;  /* 0x000000000008081c */ /* 0x000fea0000f0f070 */
[----:B------:R2:W-:Y:S08]  /*e0a0*/  UTMASTG.3D [UR4], [UR10] ;  /* 0x000000040a0073b5 */ /* 0x0005f00008010000 */
[----:B--2---:R-:W-:Y:S05]  /*e0b0*/  @P0 BRA.U.ANY `(.L_x_131) ;  /* 0xfffffffd00e80947 */ /* 0x004fea000393ffff */
[----:B------:R0:W-:Y:S02]  /*e0c0*/  UTMACMDFLUSH ;  /* 0x00000000000079b7 */ /* 0x0001e40000000000 */
.L_x_130:
[----:B------:R-:W-:Y:S05]  /*e0d0*/  BSYNC.RECONVERGENT B0 ;  /* 0x0000000000007941 */ /* 0x000fea0003800200 */
.L_x_129:
[----:B------:R-:W-:Y:S01]  /*e0e0*/  UIADD3 UR42, UPT, UPT, UR42, 0x1, URZ ;  /* 0x000000012a2a7890 */ /* 0x000fe2000fffe0ff */
[----:B------:R-:W-:Y:S03]  /*e0f0*/  BSSY.RECONVERGENT B0, `(.L_x_132) ;  /* 0x0000005000007945 */ /* 0x000fe60003800200 */
[----:B------:R-:W-:Y:S04]  /*e100*/  UISETP.NE.AND UP0, UPT, UR42, 0x2, UPT ;  /* 0x000000022a00788c */ /* 0x000fe8000bf05270 */
[----:B------:R-:W-:Y:S01]  /*e110*/  USEL UR42, UR42, URZ, UP0 ;  /* 0x000000ff2a2a7287 */ /* 0x000fe20008000000 */
[----:B------:R-:W-:Y:S11]  /*e120*/  @P2 BRA `(.L_x_133) ;  /* 0x0000000000042947 */ /* 0x000ff60003800000 */
[----:B------:R-:W-:Y:S04]  /*e130*/  DEPBAR.LE SB0, 0x1 ;  /* 0x000080400000791a */ /* 0x000fe80000000000 */
.L_x_133:
[----:B------:R-:W-:Y:S05]  /*e140*/  BSYNC.RECONVERGENT B0 ;  /* 0x0000000000007941 */ /* 0x000fea0003800200 */
.L_x_132:
[----:B------:R-:W-:Y:S01]  /*e150*/  BAR.SYNC.DEFER_BLOCKING 0x1, 0x80 ;  /* 0x0042000000007b1d */ /* 0x000fe20000010000 */
[----:B------:R-:W-:Y:S01]  /*e160*/  ISETP.NE.AND P0, PT, R187, RZ, PT ;  /* 0x000000ffbb00720c */ /* 0x000fe20003f05270 */
[----:B------:R-:W-:Y:S01]  /*e170*/  IMAD.MOV.U32 R194, RZ, RZ, 0x40 ;  /* 0x00000040ffc27424 */ /* 0x000fe200078e00ff */
[----:B------:R-:W-:Y:S02]  /*e180*/  ISETP.NE.AND P3, PT, R191, RZ, PT ;  /* 0x000000ffbf00720c */ /* 0x000fe40003f65270 */
[----:B------:R-:W-:Y:S02]  /*e190*/  ISETP.NE.AND P2, PT, R185, RZ, PT ;  /* 0x000000ffb900720c */ /* 0x000fe40003f45270 */
[----:B------:R-:W-:Y:S02]  /*e1a0*/  PLOP3.LUT P1, PT, P3, P0, PT, 0xf8, 0x8f ;  /* 0x00000000008f781c */ /* 0x000fe40001f21f70 */
[----:B------:R-:W-:Y:S11]  /*e1b0*/  SEL R157, R157, 0x1, P3 ;  /* 0x000000019d9d7807 */ /* 0x000ff60001800000 */
[----:B-1----:R-:W-:Y:S02]  /*e1c0*/  @!P1 LEA R3, R165, UR41, 0x3 ;  /* 0x00000029a5039c11 */ /* 0x002fe4000f8e18ff */
[----:B------:R-:W-:Y:S04]  /*e1d0*/  @!P1 SHF.L.U32 R0, R163, 0x1f, RZ ;  /* 0x0000001fa3009819 */ /* 0x000fe800000006ff */
[----:B------:R-:W1:Y:S02]  /*e1e0*/  @!P1 SYNCS.PHASECHK.TRANS64.TRYWAIT P0, [R3+URZ+0x100], R0 ;  /* 0x00010000030095a7 */ /* 0x000e6400080011ff */
[----:B-1----:R-:W-:Y:S02]  /*e1f0*/  @!P1 SEL R157, RZ, 0x1, !P0 ;  /* 0x00000001ff9d9807 */ /* 0x002fe40004000000 */
[----:B------:R-:W-:Y:S02]  /*e200*/  PLOP3.LUT P1, PT, PT, PT, PT, 0x80, 0x8 ;  /* 0x000000000008781c */ /* 0x000fe40003f2f070 */
[----:B------:R-:W-:Y:S02]  /*e210*/  PLOP3.LUT P0, PT, PT, PT, PT, 0x8, 0x80 ;  /* 0x000000000080781c */ /* 0x000fe40003f0e170 */
[----:B------:R-:W-:Y:S01]  /*e220*/  P2R R187, PR, RZ, 0x2 ;  /* 0x00000002ffbb7803 */ /* 0x000fe20000000000 */
[----:B------:R-:W-:Y:S10]  /*e230*/  @P2 BRA `(.L_x_134) ;  /* 0xffffff8000982947 */ /* 0x000ff4000383ffff */
[----:B------:R-:W-:Y:S01]  /*e240*/  ISETP.NE.AND P2, PT, R183, RZ, PT ;  /* 0x000000ffb700720c */ /* 0x000fe20003f45270 */
[----:B------:R-:W-:Y:S01]  /*e250*/  IMAD.MOV.U32 R165, RZ, RZ, R153 ;  /* 0x000000ffffa57224 */ /* 0x000fe200078e0099 */
[----:B------:R-:W-:Y:S01]  /*e260*/  ISETP.NE.AND P0, PT, R149, 0x2, PT ;  /* 0x000000029500780c */ /* 0x000fe20003f05270 */
[----:B------:R-:W-:Y:S02]  /*e270*/  IMAD.MOV.U32 R163, RZ, RZ, R155 ;  /* 0x000000ffffa37224 */ /* 0x000fe400078e009b */
[----:B------:R-:W-:Y:S01]  /*e280*/  IMAD.IADD R18, R230, 0x1, R139 ;  /* 0x00000001e6127824 */ /* 0x000fe200078e028b */
[----:B------:R-:W-:Y:S01]  /*e290*/  SEL R0, RZ, 0x1, P0 ;  /* 0x00000001ff007807 */ /* 0x000fe20000000000 */
[----:B------:R-:W-:Y:S01]  /*e2a0*/  IMAD.IADD R19, R159, 0x1, R210 ;  /* 0x000000019f137824 */ /* 0x000fe200078e02d2 */
[----:B------:R-:W-:Y:S02]  /*e2b0*/  SEL R149, R149, RZ, P0 ;  /* 0x000000ff95957207 */ /* 0x000fe40000000000 */
[----:B------:R-:W-:-:S03]  /*e2c0*/  LOP3.LUT R167, R167, R0, RZ, 0x3c, !PT ;  /* 0x00000000a7a77212 */ /* 0x000fc600078e3cff */
[----:B------:R-:W-:Y:S01]  /*e2d0*/  @P2 R2UR UR36, R161 ;  /* 0x00000000a12422ca */ /* 0x000fe200000e0000 */
[----:B------:R-:W-:-:S14]  /*e2e0*/  @P2 BRA `(.L_x_135) ;  /* 0xffffff7400182947 */ /* 0x000fdc000383ffff */
[----:B------:R-:W-:Y:S05]  /*e2f0*/  EXIT ;  /* 0x000000000000794d */ /* 0x000fea0003800000 */
.L_x_25:
[----:B--2---:R2:W4:Y:S02]  /*e300*/  SYNCS.PHASECHK.TRANS64.TRYWAIT P0, [R3+URZ+0x1a0], R2 ;  /* 0x0001a002030075a7 */ /* 0x00452400080011ff */
[----:B----4-:R-:W-:Y:S05]  /*e310*/  @!P0 NANOSLEEP.SYNCS 0x989680 ;  /* 0x009896800000895d */ /* 0x010fea0003900000 */
[----:B------:R-:W4:Y:S02]  /*e320*/  @!P0 SYNCS.PHASECHK.TRANS64 P0, [R3+URZ+0x1a0], R2 ;  /* 0x0001a002030085a7 */ /* 0x000f2400080010ff */
[----:B----4-:R-:W-:Y:S05]  /*e330*/  @!P0 BRA `(.L_x_25) ;  /* 0xfffffffc00f08947 */ /* 0x010fea000383ffff */
[----:B------:R-:W-:Y:S05]  /*e340*/  BRA `(.L_x_136) ;  /* 0xffffff3400787947 */ /* 0x000fea000383ffff */
.L_x_28:
[----:B-1----:R-:W-:-:S07]  /*e350*/  MOV R2, UR33 ;  /* 0x0000002100027c02 */ /* 0x002fce0008000f00 */
.L_x_137:
[----:B-1----:R1:W2:Y:S02]  /*e360*/  SYNCS.PHASECHK.TRANS64.TRYWAIT P0, [R2+URZ+0x80], R5 ;  /* 0x00008005020075a7 */ /* 0x0022a400080011ff */
[----:B--2---:R-:W-:Y:S05]  /*e370*/  @!P0 NANOSLEEP.SYNCS 0x989680 ;  /* 0x009896800000895d */ /* 0x004fea0003900000 */
[----:B------:R-:W2:Y:S02]  /*e380*/  @!P0 SYNCS.PHASECHK.TRANS64 P0, [R2+URZ+0x80], R5 ;  /* 0x00008005020085a7 */ /* 0x000ea400080010ff */
[----:B--2---:R-:W-:Y:S05]  /*e390*/  @!P0 BRA `(.L_x_137) ;  /* 0xfffffffc00f08947 */ /* 0x004fea000383ffff */
[----:B------:R-:W-:Y:S05]  /*e3a0*/  BRA `(.L_x_27) ;  /* 0xffffff3400e07947 */ /* 0x000fea000383ffff */
.L_x_35:
[----:B-1----:R-:W-:-:S07]  /*e3b0*/  MOV R2, UR17 ;  /* 0x0000001100027c02 */ /* 0x002fce0008000f00 */
.L_x_138:
[----:B-1----:R1:W2:Y:S02]  /*e3c0*/  SYNCS.PHASECHK.TRANS64.TRYWAIT P0, [R2+URZ+0x80], R5 ;  /* 0x00008005020075a7 */ /* 0x0022a400080011ff */
[----:B--2---:R-:W-:Y:S05]  /*e3d0*/  @!P0 NANOSLEEP.SYNCS 0x989680 ;  /* 0x009896800000895d */ /* 0x004fea0003900000 */
[----:B------:R-:W2:Y:S02]  /*e3e0*/  @!P0 SYNCS.PHASECHK.TRANS64 P0, [R2+URZ+0x80], R5 ;  /* 0x00008005020085a7 */ /* 0x000ea400080010ff */
[----:B--2---:R-:W-:Y:S05]  /*e3f0*/  @!P0 BRA `(.L_x_138) ;  /* 0xfffffffc00f08947 */ /* 0x004fea000383ffff */
[----:B------:R-:W-:Y:S05]  /*e400*/  BRA `(.L_x_34) ;  /* 0xffffff3800a07947 */ /* 0x000fea000383ffff */
.L_x_40:
[----:B-1----:R1:W2:Y:S02]  /*e410*/  SYNCS.PHASECHK.TRANS64.TRYWAIT P0, [R2+URZ+0x130], R3 ;  /* 0x00013003020075a7 */ /* 0x0022a400080011ff */
[----:B--2---:R-:W-:Y:S05]  /*e420*/  @!P0 NANOSLEEP.SYNCS 0x989680 ;  /* 0x009896800000895d */ /* 0x004fea0003900000 */
[----:B------:R-:W2:Y:S02]  /*e430*/  @!P0 SYNCS.PHASECHK.TRANS64 P0, [R2+URZ+0x130], R3 ;  /* 0x00013003020085a7 */ /* 0x000ea400080010ff */
[----:B--2---:R-:W-:Y:S05]  /*e440*/  @!P0 BRA `(.L_x_40) ;  /* 0xfffffffc00f08947 */ /* 0x004fea000383ffff */
[----:B------:R-:W-:Y:S05]  /*e450*/  BRA `(.L_x_139) ;  /* 0xffffff3c00447947 */ /* 0x000fea000383ffff */
.L_x_44:
[----:B---3--:R-:W-:-:S07]  /*e460*/  MOV R0, UR5 ;  /* 0x0000000500007c02 */ /* 0x008fce0008000f00 */
.L_x_140:
[----:B-1----:R1:W2:Y:S02]  /*e470*/  SYNCS.PHASECHK.TRANS64.TRYWAIT P0, [R0+URZ], R3 ;  /* 0x00000003000075a7 */ /* 0x0022a400080011ff */
[----:B--2---:R-:W-:Y:S05]  /*e480*/  @!P0 NANOSLEEP.SYNCS 0x989680 ;  /* 0x009896800000895d */ /* 0x004fea0003900000 */
[----:B------:R-:W2:Y:S02]  /*e490*/  @!P0 SYNCS.PHASECHK.TRANS64 P0, [R0+URZ], R3 ;  /* 0x00000003000085a7 */ /* 0x000ea400080010ff */
[----:B--2---:R-:W-:Y:S05]  /*e4a0*/  @!P0 BRA `(.L_x_140) ;  /* 0xfffffffc00f08947 */ /* 0x004fea000383ffff */
[----:B------:R-:W-:Y:S05]  /*e4b0*/  BRA `(.L_x_141) ;  /* 0xffffff4000b47947 */ /* 0x000fea000383ffff */
.L_x_45:
[----:B---3--:R-:W-:-:S07]  /*e4c0*/  MOV R0, UR5 ;  /* 0x0000000500007c02 */ /* 0x008fce0008000f00 */
.L_x_142:
[----:B-1----:R1:W2:Y:S02]  /*e4d0*/  SYNCS.PHASECHK.TRANS64.TRYWAIT P0, [R0+URZ], R3 ;  /* 0x00000003000075a7 */ /* 0x0022a400080011ff */
[----:B--2---:R-:W-:Y:S05]  /*e4e0*/  @!P0 NANOSLEEP.SYNCS 0x989680 ;  /* 0x009896800000895d */ /* 0x004fea0003900000 */
[----:B------:R-:W2:Y:S02]  /*e4f0*/  @!P0 SYNCS.PHASECHK.TRANS64 P0, [R0+URZ], R3 ;  /* 0x00000003000085a7 */ /* 0x000ea400080010ff */
[----:B--2---:R-:W-:Y:S05]  /*e500*/  @!P0 BRA `(.L_x_142) ;  /* 0xfffffffc00f08947 */ /* 0x004fea000383ffff */
[----:B------:R-:W-:Y:S05]  /*e510*/  BRA `(.L_x_143) ;  /* 0xffffff4000c07947 */ /* 0x000fea000383ffff */
.L_x_46:
[----:B---3--:R-:W-:-:S07]  /*e520*/  MOV R0, UR5 ;  /* 0x0000000500007c02 */ /* 0x008fce0008000f00 */
.L_x_144:
[----:B-1----:R1:W2:Y:S02]  /*e530*/  SYNCS.PHASECHK.TRANS64.TRYWAIT P0, [R0+URZ], R3 ;  /* 0x00000003000075a7 */ /* 0x0022a400080011ff */
[----:B--2---:R-:W-:Y:S05]  /*e540*/  @!P0 NANOSLEEP.SYNCS 0x989680 ;  /* 0x009896800000895d */ /* 0x004fea0003900000 */
[----:B------:R-:W2:Y:S02]  /*e550*/  @!P0 SYNCS.PHASECHK.TRANS64 P0, [R0+URZ], R3 ;  /* 0x00000003000085a7 */ /* 0x000ea400080010ff */
[----:B--2---:R-:W-:Y:S05]  /*e560*/  @!P0 BRA `(.L_x_144) ;  /* 0xfffffffc00f08947 */ /* 0x004fea000383ffff */
[----:B------:R-:W-:Y:S05]  /*e570*/  BRA `(.L_x_145) ;  /* 0xffffff4000cc7947 */ /* 0x000fea000383ffff */
.L_x_47:
[----:B---3--:R-:W-:-:S07]  /*e580*/  MOV R0, UR5 ;  /* 0x0000000500007c02 */ /* 0x008fce0008000f00 */
.L_x_146:
[----:B-1----:R1:W2:Y:S02]  /*e590*/  SYNCS.PHASECHK.TRANS64.TRYWAIT P0, [R0+URZ], R3 ;  /* 0x00000003000075a7 */ /* 0x0022a400080011ff */
[----:B--2---:R-:W-:Y:S05]  /*e5a0*/  @!P0 NANOSLEEP.SYNCS 0x989680 ;  /* 0x009896800000895d */ /* 0x004fea0003900000 */
[----:B------:R-:W2:Y:S02]  /*e5b0*/  @!P0 SYNCS.PHASECHK.TRANS64 P0, [R0+URZ], R3 ;  /* 0x00000003000085a7 */ /* 0x000ea400080010ff */
[----:B--2---:R-:W-:Y:S05]  /*e5c0*/  @!P0 BRA `(.L_x_146) ;  /* 0xfffffffc00f08947 */ /* 0x004fea000383ffff */
[----:B------:R-:W-:Y:S05]  /*e5d0*/  BRA `(.L_x_147) ;  /* 0xffffff4000d87947 */ /* 0x000fea000383ffff */
.L_x_48:
[----:B---3--:R-:W-:-:S07]  /*e5e0*/  MOV R0, UR5 ;  /* 0x0000000500007c02 */ /* 0x008fce0008000f00 */
.L_x_148:
[----:B-1----:R1:W2:Y:S02]  /*e5f0*/  SYNCS.PHASECHK.TRANS64.TRYWAIT P0, [R0+URZ], R3 ;  /* 0x00000003000075a7 */ /* 0x0022a400080011ff */
[----:B--2---:R-:W-:Y:S05]  /*e600*/  @!P0 NANOSLEEP.SYNCS 0x989680 ;  /* 0x009896800000895d */ /* 0x004fea0003900000 */
[----:B------:R-:W2:Y:S02]  /*e610*/  @!P0 SYNCS.PHASECHK.TRANS64 P0, [R0+URZ], R3 ;  /* 0x00000003000085a7 */ /* 0x000ea400080010ff */
[----:B--2---:R-:W-:Y:S05]  /*e620*/  @!P0 BRA `(.L_x_148) ;  /* 0xfffffffc00f08947 */ /* 0x004fea000383ffff */
[----:B------:R-:W-:Y:S05]  /*e630*/  BRA `(.L_x_149) ;  /* 0xffffff4000e47947 */ /* 0x000fea000383ffff */
.L_x_49:
[----:B---3--:R-:W-:-:S07]  /*e640*/  MOV R0, UR5 ;  /* 0x0000000500007c02 */ /* 0x008fce0008000f00 */
.L_x_150:
[----:B-1----:R1:W2:Y:S02]  /*e650*/  SYNCS.PHASECHK.TRANS64.TRYWAIT P0, [R0+URZ], R3 ;  /* 0x00000003000075a7 */ /* 0x0022a400080011ff */
[----:B--2---:R-:W-:Y:S05]  /*e660*/  @!P0 NANOSLEEP.SYNCS 0x989680 ;  /* 0x009896800000895d */ /* 0x004fea0003900000 */
[----:B------:R-:W2:Y:S02]  /*e670*/  @!P0 SYNCS.PHASECHK.TRANS64 P0, [R0+URZ], R3 ;  /* 0x00000003000085a7 */ /* 0x000ea400080010ff */
[----:B--2---:R-:W-:Y:S05]  /*e680*/  @!P0 BRA `(.L_x_150) ;  /* 0xfffffffc00f08947 */ /* 0x004fea000383ffff */
[----:B------:R-:W-:Y:S05]  /*e690*/  BRA `(.L_x_151) ;  /* 0xffffff4000f07947 */ /* 0x000fea000383ffff */
.L_x_50:
[----:B---3--:R-:W-:-:S07]  /*e6a0*/  MOV R0, UR5 ;  /* 0x0000000500007c02 */ /* 0x008fce0008000f00 */
.L_x_152:
[----:B-1----:R1:W2:Y:S02]  /*e6b0*/  SYNCS.PHASECHK.TRANS64.TRYWAIT P0, [R0+URZ], R3 ;  /* 0x00000003000075a7 */ /* 0x0022a400080011ff */
[----:B--2---:R-:W-:Y:S05]  /*e6c0*/  @!P0 NANOSLEEP.SYNCS 0x989680 ;  /* 0x009896800000895d */ /* 0x004fea0003900000 */
[----:B------:R-:W2:Y:S02]  /*e6d0*/  @!P0 SYNCS.PHASECHK.TRANS64 P0, [R0+URZ], R3 ;  /* 0x00000003000085a7 */ /* 0x000ea400080010ff */
[----:B--2---:R-:W-:Y:S05]  /*e6e0*/  @!P0 BRA `(.L_x_152) ;  /* 0xfffffffc00f08947 */ /* 0x004fea000383ffff */
[----:B------:R-:W-:Y:S05]  /*e6f0*/  BRA `(.L_x_153) ;  /* 0xffffff4000fc7947 */ /* 0x000fea000383ffff */
.L_x_51:
[----:B---3--:R-:W-:-:S07]  /*e700*/  MOV R0, UR5 ;  /* 0x0000000500007c02 */ /* 0x008fce0008000f00 */
.L_x_154:
[----:B-1----:R1:W2:Y:S02]  /*e710*/  SYNCS.PHASECHK.TRANS64.TRYWAIT P0, [R0+URZ], R3 ;  /* 0x00000003000075a7 */ /* 0x0022a400080011ff */
[----:B--2---:R-:W-:Y:S05]  /*e720*/  @!P0 NANOSLEEP.SYNCS 0x989680 ;  /* 0x009896800000895d */ /* 0x004fea0003900000 */
[----:B------:R-:W2:Y:S02]  /*e730*/  @!P0 SYNCS.PHASECHK.TRANS64 P0, [R0+URZ], R3 ;  /* 0x00000003000085a7 */ /* 0x000ea400080010ff */
[----:B--2---:R-:W-:Y:S05]  /*e740*/  @!P0 BRA `(.L_x_154) ;  /* 0xfffffffc00f08947 */ /* 0x004fea000383ffff */
[----:B------:R-:W-:Y:S05]  /*e750*/  BRA `(.L_x_155) ;  /* 0xffffff4400087947 */ /* 0x000fea000383ffff */
.L_x_52:
[----:B---3--:R-:W-:-:S07]  /*e760*/  MOV R0, UR5 ;  /* 0x0000000500007c02 */ /* 0x008fce0008000f00 */
.L_x_156:
[----:B-1----:R1:W2:Y:S02]  /*e770*/  SYNCS.PHASECHK.TRANS64.TRYWAIT P0, [R0+URZ], R3 ;  /* 0x00000003000075a7 */ /* 0x0022a400080011ff */
[----:B--2---:R-:W-:Y:S05]  /*e780*/  @!P0 NANOSLEEP.SYNCS 0x989680 ;  /* 0x009896800000895d */ /* 0x004fea0003900000 */
[----:B------:R-:W2:Y:S02]  /*e790*/  @!P0 SYNCS.PHASECHK.TRANS64 P0, [R0+URZ], R3 ;  /* 0x00000003000085a7 */ /* 0x000ea400080010ff */
[----:B--2---:R-:W-:Y:S05]  /*e7a0*/  @!P0 BRA `(.L_x_156) ;  /* 0xfffffffc00f08947 */ /* 0x004fea000383ffff */
[----:B------:R-:W-:Y:S05]  /*e7b0*/  BRA `(.L_x_157) ;  /* 0xffffff4400147947 */ /* 0x000fea000383ffff */
.L_x_53:
[----:B---3--:R-:W-:-:S07]  /*e7c0*/  MOV R0, UR5 ;  /* 0x0000000500007c02 */ /* 0x008fce0008000f00 */
.L_x_158:
[----:B-1----:R1:W2:Y:S02]  /*e7d0*/  SYNCS.PHASECHK.TRANS64.TRYWAIT P0, [R0+URZ], R3 ;  /* 0x00000003000075a7 */ /* 0x0022a400080011ff */
[----:B--2---:R-:W-:Y:S05]  /*e7e0*/  @!P0 NANOSLEEP.SYNCS 0x989680 ;  /* 0x009896800000895d */ /* 0x004fea0003900000 */
[----:B------:R-:W2:Y:S02]  /*e7f0*/  @!P0 SYNCS.PHASECHK.TRANS64 P0, [R0+URZ], R3 ;  /* 0x00000003000085a7 */ /* 0x000ea400080010ff */
[----:B--2---:R-:W-:Y:S05]  /*e800*/  @!P0 BRA `(.L_x_158) ;  /* 0xfffffffc00f08947 */ /* 0x004fea000383ffff */
[----:B------:R-:W-:Y:S05]  /*e810*/  BRA `(.L_x_159) ;  /* 0xffffff4400207947 */ /* 0x000fea000383ffff */
.L_x_54:
[----:B---3--:R-:W-:-:S07]  /*e820*/  MOV R0, UR5 ;  /* 0x0000000500007c02 */ /* 0x008fce0008000f00 */
.L_x_160:
[----:B-1----:R1:W2:Y:S02]  /*e830*/  SYNCS.PHASECHK.TRANS64.TRYWAIT P0, [R0+URZ], R3 ;  /* 0x00000003000075a7 */ /* 0x0022a400080011ff */
[----:B--2---:R-:W-:Y:S05]  /*e840*/  @!P0 NANOSLEEP.SYNCS 0x989680 ;  /* 0x009896800000895d */ /* 0x004fea0003900000 */
[----:B------:R-:W2:Y:S02]  /*e850*/  @!P0 SYNCS.PHASECHK.TRANS64 P0, [R0+URZ], R3 ;  /* 0x00000003000085a7 */ /* 0x000ea400080010ff */
[----:B--2---:R-:W-:Y:S05]  /*e860*/  @!P0 BRA `(.L_x_160) ;  /* 0xfffffffc00f08947 */ /* 0x004fea000383ffff */
[----:B------:R-:W-:Y:S05]  /*e870*/  BRA `(.L_x_161) ;  /* 0xffffff44002c7947 */ /* 0x000fea000383ffff */
.L_x_55:
[----:B---3--:R-:W-:-:S07]  /*e880*/  MOV R0, UR5 ;  /* 0x0000000500007c02 */ /* 0x008fce0008000f00 */
.L_x_162:
[----:B-1----:R1:W2:Y:S02]  /*e890*/  SYNCS.PHASECHK.TRANS64.TRYWAIT P0, [R0+URZ], R3 ;  /* 0x00000003000075a7 */ /* 0x0022a400080011ff */
[----:B--2---:R-:W-:Y:S05]  /*e8a0*/  @!P0 NANOSLEEP.SYNCS 0x989680 ;  /* 0x009896800000895d */ /* 0x004fea0003900000 */
[----:B------:R-:W2:Y:S02]  /*e8b0*/  @!P0 SYNCS.PHASECHK.TRANS64 P0, [R0+URZ], R3 ;  /* 0x00000003000085a7 */ /* 0x000ea400080010ff */
[----:B--2---:R-:W-:Y:S05]  /*e8c0*/  @!P0 BRA `(.L_x_162) ;  /* 0xfffffffc00f08947 */ /* 0x004fea000383ffff */
[----:B------:R-:W-:Y:S05]  /*e8d0*/  BRA `(.L_x_163) ;  /* 0xffffff4400387947 */ /* 0x000fea000383ffff */
.L_x_56:
[----:B---3--:R-:W-:-:S07]  /*e8e0*/  MOV R0, UR5 ;  /* 0x0000000500007c02 */ /* 0x008fce0008000f00 */
.L_x_164:
[----:B-1----:R1:W2:Y:S02]  /*e8f0*/  SYNCS.PHASECHK.TRANS64.TRYWAIT P0, [R0+URZ], R3 ;  /* 0x00000003000075a7 */ /* 0x0022a400080011ff */
[----:B--2---:R-:W-:Y:S05]  /*e900*/  @!P0 NANOSLEEP.SYNCS 0x989680 ;  /* 0x009896800000895d */ /* 0x004fea0003900000 */
[----:B------:R-:W2:Y:S02]  /*e910*/  @!P0 SYNCS.PHASECHK.TRANS64 P0, [R0+URZ], R3 ;  /* 0x00000003000085a7 */ /* 0x000ea400080010ff */
[----:B--2---:R-:W-:Y:S05]  /*e920*/  @!P0 BRA `(.L_x_164) ;  /* 0xfffffffc00f08947 */ /* 0x004fea000383ffff */
[----:B------:R-:W-:Y:S05]  /*e930*/  BRA `(.L_x_165) ;  /* 0xffffff4400447947 */ /* 0x000fea000383ffff */
.L_x_57:
[----:B---3--:R-:W-:-:S07]  /*e940*/  MOV R0, UR5 ;  /* 0x0000000500007c02 */ /* 0x008fce0008000f00 */
.L_x_166:
[----:B-1----:R1:W2:Y:S02]  /*e950*/  SYNCS.PHASECHK.TRANS64.TRYWAIT P0, [R0+URZ], R3 ;  /* 0x00000003000075a7 */ /* 0x0022a400080011ff */
[----:B--2---:R-:W-:Y:S05]  /*e960*/  @!P0 NANOSLEEP.SYNCS 0x989680 ;  /* 0x009896800000895d */ /* 0x004fea0003900000 */
[----:B------:R-:W2:Y:S02]  /*e970*/  @!P0 SYNCS.PHASECHK.TRANS64 P0, [R0+URZ], R3 ;  /* 0x00000003000085a7 */ /* 0x000ea400080010ff */
[----:B--2---:R-:W-:Y:S05]  /*e980*/  @!P0 BRA `(.L_x_166) ;  /* 0xfffffffc00f08947 */ /* 0x004fea000383ffff */
[----:B------:R-:W-:Y:S05]  /*e990*/  BRA `(.L_x_167) ;  /* 0xffffff4400507947 */ /* 0x000fea000383ffff */
.L_x_58:
[----:B---3--:R-:W-:-:S07]  /*e9a0*/  MOV R0, UR5 ;  /* 0x0000000500007c02 */ /* 0x008fce0008000f00 */
.L_x_168:
[----:B-1----:R1:W2:Y:S02]  /*e9b0*/  SYNCS.PHASECHK.TRANS64.TRYWAIT P0, [R0+URZ], R3 ;  /* 0x00000003000075a7 */ /* 0x0022a400080011ff */
[----:B--2---:R-:W-:Y:S05]  /*e9c0*/  @!P0 NANOSLEEP.SYNCS 0x989680 ;  /* 0x009896800000895d */ /* 0x004fea0003900000 */
[----:B------:R-:W2:Y:S02]  /*e9d0*/  @!P0 SYNCS.PHASECHK.TRANS64 P0, [R0+URZ], R3 ;  /* 0x00000003000085a7 */ /* 0x000ea400080010ff */
[----:B--2---:R-:W-:Y:S05]  /*e9e0*/  @!P0 BRA `(.L_x_168) ;  /* 0xfffffffc00f08947 */ /* 0x004fea000383ffff */
[----:B------:R-:W-:Y:S05]  /*e9f0*/  BRA `(.L_x_169) ;  /* 0xffffff44005c7947 */ /* 0x000fea000383ffff */
.L_x_61:
[----:B-1----:R1:W2:Y:S02]  /*ea00*/  SYNCS.PHASECHK.TRANS64.TRYWAIT P0, [R0+URZ+0x190], R5 ;  /* 0x00019005000075a7 */ /* 0x0022a400080011ff */
[----:B--2---:R-:W-:Y:S05]  /*ea10*/  @!P0 NANOSLEEP.SYNCS 0x989680 ;  /* 0x009896800000895d */ /* 0x004fea0003900000 */
[----:B------:R-:W2:Y:S02]  /*ea20*/  @!P0 SYNCS.PHASECHK.TRANS64 P0, [R0+URZ+0x190], R5 ;  /* 0x00019005000085a7 */ /* 0x000ea400080010ff */
[----:B--2---:R-:W-:Y:S05]  /*ea30*/  @!P0 BRA `(.L_x_61) ;  /* 0xfffffffc00f08947 */ /* 0x004fea000383ffff */
[----:B------:R-:W-:Y:S05]  /*ea40*/  BRA `(.L_x_170) ;  /* 0xffffff4400bc7947 */ /* 0x000fea000383ffff */
.L_x_62:
[----:B------:R-:W-:-:S07]  /*ea50*/  MOV R0, UR5 ;  /* 0x0000000500007c02 */ /* 0x000fce0008000f00 */
.L_x_171:
[----:B-1----:R1:W2:Y:S02]  /*ea60*/  SYNCS.PHASECHK.TRANS64.TRYWAIT P0, [R0+URZ+0x140], R7 ;  /* 0x00014007000075a7 */ /* 0x0022a400080011ff */
[----:B--2---:R-:W-:Y:S05]  /*ea70*/  @!P0 NANOSLEEP.SYNCS 0x989680 ;  /* 0x009896800000895d */ /* 0x004fea0003900000 */
[----:B------:R-:W2:Y:S02]  /*ea80*/  @!P0 SYNCS.PHASECHK.TRANS64 P0, [R0+URZ+0x140], R7 ;  /* 0x00014007000085a7 */ /* 0x000ea400080010ff */
[----:B--2---:R-:W-:Y:S05]  /*ea90*/  @!P0 BRA `(.L_x_171) ;  /* 0xfffffffc00f08947 */ /* 0x004fea000383ffff */
[----:B------:R-:W-:Y:S05]  /*eaa0*/  BRA `(.L_x_172) ;  /* 0xffffff4400cc7947 */ /* 0x000fea000383ffff */
.L_x_63:
[----:B-1----:R1:W2:Y:S02]  /*eab0*/  SYNCS.PHASECHK.TRANS64.TRYWAIT P1, [R0+URZ+0x130], R5 ;  /* 0x00013005000075a7 */ /* 0x0022a400080211ff */
[----:B--2---:R-:W-:Y:S05]  /*eac0*/  @!P1 NANOSLEEP.SYNCS 0x989680 ;  /* 0x009896800000995d */ /* 0x004fea0003900000 */
[----:B------:R-:W2:Y:S02]  /*ead0*/  @!P1 SYNCS.PHASECHK.TRANS64 P1, [R0+URZ+0x130], R5 ;  /* 0x00013005000095a7 */ /* 0x000ea400080210ff */
[----:B--2---:R-:W-:Y:S05]  /*eae0*/  @!P1 BRA `(.L_x_63) ;  /* 0xfffffffc00f09947 */ /* 0x004fea000383ffff */
[----:B------:R-:W-:Y:S05]  /*eaf0*/  BRA `(.L_x_173) ;  /* 0xffffff4400fc7947 */ /* 0x000fea000383ffff */
.L_x_66:
[----:B------:R-:W-:-:S07]  /*eb00*/  MOV R0, UR5 ;  /* 0x0000000500007c02 */ /* 0x000fce0008000f00 */
.L_x_174:
[----:B-1----:R1:W2:Y:S02]  /*eb10*/  SYNCS.PHASECHK.TRANS64.TRYWAIT P0, [R0+URZ+0x140], R3 ;  /* 0x00014003000075a7 */ /* 0x0022a400080011ff */
[----:B--2---:R-:W-:Y:S05]  /*eb20*/  @!P0 NANOSLEEP.SYNCS 0x989680 ;  /* 0x009896800000895d */ /* 0x004fea0003900000 */
[----:B------:R-:W2:Y:S02]  /*eb30*/  @!P0 SYNCS.PHASECHK.TRANS64 P0, [R0+URZ+0x140], R3 ;  /* 0x00014003000085a7 */ /* 0x000ea400080010ff */
[----:B--2---:R-:W-:Y:S05]  /*eb40*/  @!P0 BRA `(.L_x_174) ;  /* 0xfffffffc00f08947 */ /* 0x004fea000383ffff */
[----:B------:R-:W-:Y:S05]  /*eb50*/  BRA `(.L_x_65) ;  /* 0xffffff4800507947 */ /* 0x000fea000383ffff */
.L_x_75:
[----:B-1----:R-:W-:-:S04]  /*eb60*/  MOV R4, UR6 ;  /* 0x0000000600047c02 */ /* 0x002fc80008000f00 */
[----:B------:R1:W2:Y:S03]  /*eb70*/  SYNCS.PHASECHK.TRANS64.TRYWAIT P0, [R4+URZ+0x8], R5 ;  /* 0x00000805040075a7 */ /* 0x0002a600080011ff */
[----:B--2---:R-:W-:Y:S05]  /*eb80*/  @!P0 NANOSLEEP.SYNCS 0x989680 ;  /* 0x009896800000895d */ /* 0x004fea0003900000 */
[----:B------:R-:W2:Y:S02]  /*eb90*/  @!P0 SYNCS.PHASECHK.TRANS64 P0, [R4+URZ+0x8], R5 ;  /* 0x00000805040085a7 */ /* 0x000ea400080010ff */
[----:B--2---:R-:W-:Y:S05]  /*eba0*/  @!P0 BRA `(.L_x_75) ;  /* 0xfffffffc00ec8947 */ /* 0x004fea000383ffff */
[----:B------:R-:W-:Y:S05]  /*ebb0*/  BRA `(.L_x_74) ;  /* 0xffffff4c00047947 */ /* 0x000fea000383ffff */
.L_x_77:
[----:B------:R-:W-:Y:S01]  /*ebc0*/  BSSY B0, `(.L_x_175) ;  /* 0x0000006000007945 */ /* 0x000fe20003800000 */
[----:B------:R-:W-:-:S07]  /*ebd0*/  MOV R15, 0xffffffff ;  /* 0xffffffff000f7802 */ /* 0x000fce0000000f00 */
[----:B-1---5:R-:W-:Y:S05]  /*ebe0*/  WARPSYNC.COLLECTIVE R15, `(.L_x_176) ;  /* 0x000000000f0c7348 */ /* 0x022fea0003c00000 */
[----:B------:R-:W-:Y:S02]  /*ebf0*/  ELECT P6, UR79, PT ;  /* 0x00000000004f782f */ /* 0x000fe400038c0000 */
[----:B------:R-:W-:Y:S01]  /*ec00*/  MOV R14, UR79 ;  /* 0x0000004f000e7c02 */ /* 0x000fe20008000f00 */
[----:B-1---5:R-:W-:Y:S10]  /*ec10*/  ENDCOLLECTIVE ;  /* 0x000000000000791b */ /* 0x022ff40003800000 */
.L_x_176:
[----:B------:R-:W-:Y:S05]  /*ec20*/  BSYNC B0 ;  /* 0x0000000000007941 */ /* 0x000fea0003800000 */
.L_x_175:
[----:B------:R-:W-:Y:S05]  /*ec30*/  BRA `(.L_x_177) ;  /* 0xffffff4c00347947 */ /* 0x000fea000383ffff */
.L_x_79:
[----:B-1----:R-:W-:-:S04]  /*ec40*/  MOV R2, UR6 ;  /* 0x0000000600027c02 */ /* 0x002fc80008000f00 */
[----:B------:R1:W2:Y:S03]  /*ec50*/  SYNCS.PHASECHK.TRANS64.TRYWAIT P0, [R2+URZ+0x8], R3 ;  /* 0x00000803020075a7 */ /* 0x0002a600080011ff */
[----:B--2---:R-:W-:Y:S05]  /*ec60*/  @!P0 NANOSLEEP.SYNCS 0x989680 ;  /* 0x009896800000895d */ /* 0x004fea0003900000 */
[----:B------:R-:W2:Y:S02]  /*ec70*/  @!P0 SYNCS.PHASECHK.TRANS64 P0, [R2+URZ+0x8], R3 ;  /* 0x00000803020085a7 */ /* 0x000ea400080010ff */
[----:B--2---:R-:W-:Y:S05]  /*ec80*/  @!P0 BRA `(.L_x_79) ;  /* 0xfffffffc00ec8947 */ /* 0x004fea000383ffff */
[----:B------:R-:W-:Y:S05]  /*ec90*/  BRA `(.L_x_78) ;  /* 0xffffff4c00387947 */ /* 0x000fea000383ffff */
.L_x_80:
[----:B-1----:R1:W2:Y:S02]  /*eca0*/  SYNCS.PHASECHK.TRANS64.TRYWAIT P0, [R0+URZ+0x130], R5 ;  /* 0x00013005000075a7 */ /* 0x0022a400080011ff */
[----:B--2---:R-:W-:Y:S05]  /*ecb0*/  @!P0 NANOSLEEP.SYNCS 0x989680 ;  /* 0x009896800000895d */ /* 0x004fea0003900000 */
[----:B------:R-:W2:Y:S02]  /*ecc0*/  @!P0 SYNCS.PHASECHK.TRANS64 P0, [R0+URZ+0x130], R5 ;  /* 0x00013005000085a7 */ /* 0x000ea400080010ff */
[----:B--2---:R-:W-:Y:S05]  /*ecd0*/  @!P0 BRA `(.L_x_80) ;  /* 0xfffffffc00f08947 */ /* 0x004fea000383ffff */
[----:B------:R-:W-:Y:S05]  /*ece0*/  BRA `(.L_x_178) ;  /* 0xffffff5000147947 */ /* 0x000fea000383ffff */
.L_x_82:
[----:B------:R-:W-:-:S07]  /*ecf0*/  MOV R0, UR10 ;  /* 0x0000000a00007c02 */ /* 0x000fce0008000f00 */
.L_x_179:
[----:B-1----:R1:W2:Y:S02]  /*ed00*/  SYNCS.PHASECHK.TRANS64.TRYWAIT P0, [R0+URZ+0x170], R5 ;  /* 0x00017005000075a7 */ /* 0x0022a400080011ff */
[----:B--2---:R-:W-:Y:S05]  /*ed10*/  @!P0 NANOSLEEP.SYNCS 0x989680 ;  /* 0x009896800000895d */ /* 0x004fea0003900000 */
[----:B------:R-:W2:Y:S02]  /*ed20*/  @!P0 SYNCS.PHASECHK.TRANS64 P0, [R0+URZ+0x170], R5 ;  /* 0x00017005000085a7 */ /* 0x000ea400080010ff */
[----:B--2---:R-:W-:Y:S05]  /*ed30*/  @!P0 BRA `(.L_x_179) ;  /* 0xfffffffc00f08947 */ /* 0x004fea000383ffff */
[----:B------:R-:W-:Y:S05]  /*ed40*/  BRA `(.L_x_180) ;  /* 0xffffff5000607947 */ /* 0x000fea000383ffff */
.L_x_85:
[----:B------:R-:W-:Y:S07]  /*ed50*/  MOV R0, UR9 ;  /* 0x0000000900007c02 */ /* 0x000fee0008000f00 */
.L_x_181:
[----:B-1----:R1:W2:Y:S02]  /*ed60*/  SYNCS.PHASECHK.TRANS64.TRYWAIT P0, [R0+URZ], R5 ;  /* 0x00000005000075a7 */ /* 0x0022a400080011ff */
[----:B--2---:R-:W-:Y:S05]  /*ed70*/  @!P0 NANOSLEEP.SYNCS 0x989680 ;  /* 0x009896800000895d */ /* 0x004fea0003900000 */
[----:B------:R-:W2:Y:S02]  /*ed80*/  @!P0 SYNCS.PHASECHK.TRANS64 P0, [R0+URZ], R5 ;  /* 0x00000005000085a7 */ /* 0x000ea400080010ff */
[----:B--2---:R-:W-:Y:S05]  /*ed90*/  @!P0 BRA `(.L_x_181) ;  /* 0xfffffffc00f08947 */ /* 0x004fea000383ffff */
[----:B------:R-:W-:Y:S05]  /*eda0*/  BRA `(.L_x_84) ;  /* 0xffffff5000747947 */ /* 0x000fea000383ffff */
.L_x_89:
[----:B-1----:R-:W-:-:S07]  /*edb0*/  MOV R0, UR7 ;  /* 0x0000000700007c02 */ /* 0x002fce0008000f00 */
.L_x_182:
[----:B-1----:R1:W2:Y:S02]  /*edc0*/  SYNCS.PHASECHK.TRANS64.TRYWAIT P0, [R0+URZ], R3 ;  /* 0x00000003000075a7 */ /* 0x0022a400080011ff */
[----:B--2---:R-:W-:Y:S05]  /*edd0*/  @!P0 NANOSLEEP.SYNCS 0x989680 ;  /* 0x009896800000895d */ /* 0x004fea0003900000 */
[----:B------:R-:W2:Y:S02]  /*ede0*/  @!P0 SYNCS.PHASECHK.TRANS64 P0, [R0+URZ], R3 ;  /* 0x00000003000085a7 */ /* 0x000ea400080010ff */
[----:B--2---:R-:W-:Y:S05]  /*edf0*/  @!P0 BRA `(.L_x_182) ;  /* 0xfffffffc00f08947 */ /* 0x004fea000383ffff */
[----:B------:R-:W-:Y:S05]  /*ee00*/  BRA `(.L_x_183) ;  /* 0xffffff5400407947 */ /* 0x000fea000383ffff */
.L_x_90:
[----:B------:R-:W-:-:S07]  /*ee10*/  MOV R0, UR7 ;  /* 0x0000000700007c02 */ /* 0x000fce0008000f00 */
.L_x_184:
[----:B-1----:R1:W2:Y:S02]  /*ee20*/  SYNCS.PHASECHK.TRANS64.TRYWAIT P0, [R0+URZ], R3 ;  /* 0x00000003000075a7 */ /* 0x0022a400080011ff */
[----:B--2---:R-:W-:Y:S05]  /*ee30*/  @!P0 NANOSLEEP.SYNCS 0x989680 ;  /* 0x009896800000895d */ /* 0x004fea0003900000 */
[----:B------:R-:W2:Y:S02]  /*ee40*/  @!P0 SYNCS.PHASECHK.TRANS64 P0, [R0+URZ], R3 ;  /* 0x00000003000085a7 */ /* 0x000ea400080010ff */
[----:B--2---:R-:W-:Y:S05]  /*ee50*/  @!P0 BRA `(.L_x_184) ;  /* 0xfffffffc00f08947 */ /* 0x004fea000383ffff */
[----:B------:R-:W-:Y:S05]  /*ee60*/  BRA `(.L_x_185) ;  /* 0xffffff54004c7947 */ /* 0x000fea000383ffff */
.L_x_91:
[----:B------:R-:W-:-:S07]  /*ee70*/  MOV R0, UR7 ;  /* 0x0000000700007c02 */ /* 0x000fce0008000f00 */
.L_x_186:
[----:B-1----:R1:W2:Y:S02]  /*ee80*/  SYNCS.PHASECHK.TRANS64.TRYWAIT P0, [R0+URZ], R3 ;  /* 0x00000003000075a7 */ /* 0x0022a400080011ff */
[----:B--2---:R-:W-:Y:S05]  /*ee90*/  @!P0 NANOSLEEP.SYNCS 0x989680 ;  /* 0x009896800000895d */ /* 0x004fea0003900000 */
[----:B------:R-:W2:Y:S02]  /*eea0*/  @!P0 SYNCS.PHASECHK.TRANS64 P0, [R0+URZ], R3 ;  /* 0x00000003000085a7 */ /* 0x000ea400080010ff */
[----:B--2---:R-:W-:Y:S05]  /*eeb0*/  @!P0 BRA `(.L_x_186) ;  /* 0xfffffffc00f08947 */ /* 0x004fea000383ffff */
[----:B------:R-:W-:Y:S05]  /*eec0*/  BRA `(.L_x_187) ;  /* 0xffffff5400587947 */ /* 0x000fea000383ffff */
.L_x_94:
[----:B------:R-:W-:-:S07]  /*eed0*/  MOV R0, UR8 ;  /* 0x0000000800007c02 */ /* 0x000fce0008000f00 */
.L_x_188:
[----:B-1----:R1:W2:Y:S02]  /*eee0*/  SYNCS.PHASECHK.TRANS64.TRYWAIT P1, [R0+URZ+0x1b0], R3 ;  /* 0x0001b003000075a7 */ /* 0x0022a400080211ff */
[----:B--2---:R-:W-:Y:S05]  /*eef0*/  @!P1 NANOSLEEP.SYNCS 0x989680 ;  /* 0x009896800000995d */ /* 0x004fea0003900000 */
[----:B------:R-:W2:Y:S02]  /*ef00*/  @!P1 SYNCS.PHASECHK.TRANS64 P1, [R0+URZ+0x1b0], R3 ;  /* 0x0001b003000095a7 */ /* 0x000ea400080210ff */
[----:B--2---:R-:W-:Y:S05]  /*ef10*/  @!P1 BRA `(.L_x_188) ;  /* 0xfffffffc00f09947 */ /* 0x004fea000383ffff */
[----:B------:R-:W-:Y:S05]  /*ef20*/  BRA `(.L_x_189) ;  /* 0xffffff5400a47947 */ /* 0x000fea000383ffff */
.L_x_99:
[----:B--2---:R2:W4:Y:S02]  /*ef30*/  SYNCS.PHASECHK.TRANS64.TRYWAIT P0, [R0+URZ+0x130], R3 ;  /* 0x00013003000075a7 */ /* 0x00452400080011ff */
[----:B----4-:R-:W-:Y:S05]  /*ef40*/  @!P0 NANOSLEEP.SYNCS 0x989680 ;  /* 0x009896800000895d */ /* 0x010fea0003900000 */
[----:B------:R-:W4:Y:S02]  /*ef50*/  @!P0 SYNCS.PHASECHK.TRANS64 P0, [R0+URZ+0x130], R3 ;  /* 0x00013003000085a7 */ /* 0x000f2400080010ff */
[----:B----4-:R-:W-:Y:S05]  /*ef60*/  @!P0 BRA `(.L_x_99) ;  /* 0xfffffffc00f08947 */ /* 0x010fea000383ffff */
[----:B------:R-:W-:Y:S05]  /*ef70*/  BRA `(.L_x_190) ;  /* 0xffffff5800b07947 */ /* 0x000fea000383ffff */
.L_x_102:
[----:B------:R-:W-:Y:S07]  /*ef80*/  MOV R0, UR6 ;  /* 0x0000000600007c02 */ /* 0x000fee0008000f00 */
.L_x_191:
[----:B--2---:R2:W4:Y:S02]  /*ef90*/  SYNCS.PHASECHK.TRANS64.TRYWAIT P0, [R0+URZ+0x128], R3 ;  /* 0x00012803000075a7 */ /* 0x00452400080011ff */
[----:B----4-:R-:W-:Y:S05]  /*efa0*/  @!P0 NANOSLEEP.SYNCS 0x989680 ;  /* 0x009896800000895d */ /* 0x010fea0003900000 */
[----:B------:R-:W4:Y:S02]  /*efb0*/  @!P0 SYNCS.PHASECHK.TRANS64 P0, [R0+URZ+0x128], R3 ;  /* 0x00012803000085a7 */ /* 0x000f2400080010ff */
[----:B----4-:R-:W-:Y:S05]  /*efc0*/  @!P0 BRA `(.L_x_191) ;  /* 0xfffffffc00f08947 */ /* 0x010fea000383ffff */
[----:B------:R-:W-:Y:S05]  /*efd0*/  BRA `(.L_x_101) ;  /* 0xffffff5c00907947 */ /* 0x000fea000383ffff */
.L_x_105:
[----:B--2---:R-:W-:Y:S07]  /*efe0*/  MOV R3, UR6 ;  /* 0x0000000600037c02 */ /* 0x004fee0008000f00 */
.L_x_192:
[----:B-1----:R1:W2:Y:S02]  /*eff0*/  SYNCS.PHASECHK.TRANS64.TRYWAIT P0, [R3+URZ+0x110], R12 ;  /* 0x0001100c030075a7 */ /* 0x0022a400080011ff */
[----:B--2---:R-:W-:Y:S05]  /*f000*/  @!P0 NANOSLEEP.SYNCS 0x989680 ;  /* 0x009896800000895d */ /* 0x004fea0003900000 */
[----:B------:R-:W2:Y:S02]  /*f010*/  @!P0 SYNCS.PHASECHK.TRANS64 P0, [R3+URZ+0x110], R12 ;  /* 0x0001100c030085a7 */ /* 0x000ea400080010ff */
[----:B--2---:R-:W-:Y:S05]  /*f020*/  @!P0 BRA `(.L_x_192) ;  /* 0xfffffffc00f08947 */ /* 0x004fea000383ffff */
[----:B------:R-:W-:Y:S05]  /*f030*/  BRA `(.L_x_193) ;  /* 0xffffff6000087947 */ /* 0x000fea000383ffff */
.L_x_106:
[----:B------:R-:W-:Y:S07]  /*f040*/  MOV R3, UR6 ;  /* 0x0000000600037c02 */ /* 0x000fee0008000f00 */
.L_x_194:
[----:B-1----:R1:W2:Y:S02]  /*f050*/  SYNCS.PHASECHK.TRANS64.TRYWAIT P0, [R3+URZ+0x118], R12 ;  /* 0x0001180c030075a7 */ /* 0x0022a400080011ff */
[----:B--2---:R-:W-:Y:S05]  /*f060*/  @!P0 NANOSLEEP.SYNCS 0x989680 ;  /* 0x009896800000895d */ /* 0x004fea0003900000 */
[----:B------:R-:W2:Y:S02]  /*f070*/  @!P0 SYNCS.PHASECHK.TRANS64 P0, [R3+URZ+0x118], R12 ;  /* 0x0001180c030085a7 */ /* 0x000ea400080010ff */
[----:B--2---:R-:W-:Y:S05]  /*f080*/  @!P0 BRA `(.L_x_194) ;  /* 0xfffffffc00f08947 */ /* 0x004fea000383ffff */
[----:B------:R-:W-:Y:S05]  /*f090*/  BRA `(.L_x_195) ;  /* 0xffffff6000887947 */ /* 0x000fea000383ffff */
.L_x_108:
[----:B------:R-:W-:-:S07]  /*f0a0*/  MOV R0, UR6 ;  /* 0x0000000600007c02 */ /* 0x000fce0008000f00 */
.L_x_196:
[----:B-1----:R1:W4:Y:S02]  /*f0b0*/  SYNCS.PHASECHK.TRANS64.TRYWAIT P0, [R0+URZ+0x110], R3 ;  /* 0x00011003000075a7 */ /* 0x00232400080011ff */
[----:B----4-:R-:W-:Y:S05]  /*f0c0*/  @!P0 NANOSLEEP.SYNCS 0x989680 ;  /* 0x009896800000895d */ /* 0x010fea0003900000 */
[----:B------:R-:W4:Y:S02]  /*f0d0*/  @!P0 SYNCS.PHASECHK.TRANS64 P0, [R0+URZ+0x110], R3 ;  /* 0x00011003000085a7 */ /* 0x000f2400080010ff */
[----:B----4-:R-:W-:Y:S05]  /*f0e0*/  @!P0 BRA `(.L_x_196) ;  /* 0xfffffffc00f08947 */ /* 0x010fea000383ffff */
[----:B------:R-:W-:Y:S05]  /*f0f0*/  BRA `(.L_x_197) ;  /* 0xffffff6000f87947 */ /* 0x000fea000383ffff */
.L_x_110:
[----:B-1----:R1:W2:Y:S02]  /*f100*/  SYNCS.PHASECHK.TRANS64.TRYWAIT P0, [R0+URZ+0x130], R3 ;  /* 0x00013003000075a7 */ /* 0x0022a400080011ff */
[----:B--2---:R-:W-:Y:S05]  /*f110*/  @!P0 NANOSLEEP.SYNCS 0x989680 ;  /* 0x009896800000895d */ /* 0x004fea0003900000 */
[----:B------:R-:W2:Y:S02]  /*f120*/  @!P0 SYNCS.PHASECHK.TRANS64 P0, [R0+URZ+0x130], R3 ;  /* 0x00013003000085a7 */ /* 0x000ea400080010ff */
[----:B--2---:R-:W-:Y:S05]  /*f130*/  @!P0 BRA `(.L_x_110) ;  /* 0xfffffffc00f08947 */ /* 0x004fea000383ffff */
[----:B------:R-:W-:Y:S05]  /*f140*/  BRA `(.L_x_198) ;  /* 0xffffff6400947947 */ /* 0x000fea000383ffff */
.L_x_124:
[----:B-1----:R1:W2:Y:S02]  /*f150*/  SYNCS.PHASECHK.TRANS64.TRYWAIT P0, [R3+URZ+0x100], R0 ;  /* 0x00010000030075a7 */ /* 0x0022a400080011ff */
[----:B--2---:R-:W-:Y:S05]  /*f160*/  @!P0 NANOSLEEP.SYNCS 0x989680 ;  /* 0x009896800000895d */ /* 0x004fea0003900000 */
[----:B------:R-:W2:Y:S02]  /*f170*/  @!P0 SYNCS.PHASECHK.TRANS64 P0, [R3+URZ+0x100], R0 ;  /* 0x00010000030085a7 */ /* 0x000ea400080010ff */
[----:B--2---:R-:W-:Y:S05]  /*f180*/  @!P0 BRA `(.L_x_124) ;  /* 0xfffffffc00f08947 */ /* 0x004fea000383ffff */
[----:B------:R-:W-:Y:S05]  /*f190*/  BRA `(.L_x_123) ;  /* 0xffffff7400047947 */ /* 0x000fea000383ffff */
.L_x_127:
[----:B-1----:R1:W2:Y:S02]  /*f1a0*/  SYNCS.PHASECHK.TRANS64.TRYWAIT P0, [R143+URZ+0x150], R0 ;  /* 0x000150008f0075a7 */ /* 0x0022a400080011ff */
[----:B--2---:R-:W-:Y:S05]  /*f1b0*/  @!P0 NANOSLEEP.SYNCS 0x989680 ;  /* 0x009896800000895d */ /* 0x004fea0003900000 */
[----:B------:R-:W2:Y:S02]  /*f1c0*/  @!P0 SYNCS.PHASECHK.TRANS64 P0, [R143+URZ+0x150], R0 ;  /* 0x000150008f0085a7 */ /* 0x000ea400080010ff */
[----:B--2---:R-:W-:Y:S05]  /*f1d0*/  @!P0 BRA `(.L_x_127) ;  /* 0xfffffffc00f08947 */ /* 0x004fea000383ffff */
[----:B------:R-:W-:Y:S05]  /*f1e0*/  BRA `(.L_x_126) ;  /* 0xffffff74008c7947 */ /* 0x000fea000383ffff */
        .weak           $__internal_0_$__cuda_sm10x_tcgen05_guardrail_trap_col_being_dealloced_not_returned_by_alloc
        .type           $__internal_0_$__cuda_sm10x_tcgen05_guardrail_trap_col_being_dealloced_not_returned_by_alloc,@function
        .size           $__internal_0_$__cuda_sm10x_tcgen05_guardrail_trap_col_being_dealloced_not_returned_by_alloc,($__internal_1_$__cuda_sm10x_tcgen05_guardrail_trap_phase_invalid_during_alloc - $__internal_0_$__cuda_sm10x_tcgen05_guardrail_trap_col_being_dealloced_not_returned_by_alloc)
$__internal_0_$__cuda_sm10x_tcgen05_guardrail_trap_col_being_dealloced_not_returned_by_alloc:
[----:B------:R-:W-:Y:S05]  /*f1f0*/  BPT.TRAP 0x1 ;  /* 0x000000040000795c */ /* 0x000fea0000300000 */
[----:B------:R-:W-:-:S04]  /*f200*/  HFMA2 R3, -RZ, RZ, 0, 0 ;  /* 0x00000000ff037431 */ /* 0x000fc800000001ff */
[----:B------:R-:W-:Y:S05]  /*f210*/  RET.REL.NODEC R2 `(_ZN7cutlass13device_kernelINS_4gemm6kernel13GemmUniversalIN4cute5tupleIJiiiiEEENS1_10collective13CollectiveMmaINS1_35MainloopSm100TmaUmmaWarpSpecializedILi16ELi2ELi4ENS5_IJNS4_1CILi2EEENSA_ILi1EEESC_EEEEENS5_IJNSA_ILi256EEENSA_ILi128EEENSA_ILi64EEEEEENS_12float_e4m3_tENS5_IJlSC_lEEESJ_SK_NS4_8TiledMMAINS4_8MMA_AtomIJNS4_10MMA_TraitsINS4_25SM100_MMA_F8F6F4_2x1SM_SSEJSJ_SJ_fSF_SG_NS4_17integral_constantINS4_4UMMA5MajorELSR_0EEESS_NSP_INSQ_7ScaleInELST_0EEESU_EEEEEENS4_6LayoutINS5_IJSC_SC_SC_EEENS5_IJNSA_ILi0EEESZ_SZ_EEEEENS5_IJNS4_10UnderscoreES12_S12_EEEEENS4_18SM100_TMA_2SM_LOADENS4_14ComposedLayoutINS4_7SwizzleILi2ELi4ELi3EEENS4_18smem_ptr_flag_bitsILi8EEENSX_INS5_IJNSA_ILi8EEESH_EEENS5_IJSH_SC_EEEEEEEvNS4_8identityES15_S1F_vS1G_EENS_8epilogue10collective18CollectiveEpilogueINS1I_23Sm100TmaWarpSpecializedILi2ELi2ELi64ELb0ELb0EEEJNS5_IJSG_SG_SH_EEENS5_IJNSX_ISG_SC_EENSX_ISH_SC_EEEEESJ_SK_SJ_SK_NS1I_6fusion15FusionCallbacksIS1M_NS1R_13LinCombEltActINS1I_6thread4GELUESJ_fSJ_fLNS_15FloatRoundStyleE2EEES1N_S1Q_JEEENS4_5SM1004TMEM4LOAD26SM100_TMEM_LOAD_32dp32b64xENS4_13SM90_TMA_LOADES1F_NS4_39AutoVectorizingCopyWithAssumedAlignmentILi128EEENS4_14SM90_TMA_STOREES1F_S25_S25_EEEvvEEEEvNT_6ParamsE) ;  /* 0xffffff0c02787950 */ /* 0x000fea0003c3ffff */
        .weak           $__internal_1_$__cuda_sm10x_tcgen05_guardrail_trap_phase_invalid_during_alloc
        .type           $__internal_1_$__cuda_sm10x_tcgen05_guardrail_trap_phase_invalid_during_alloc,@function
        .size           $__internal_1_$__cuda_sm10x_tcgen05_guardrail_trap_phase_invalid_during_alloc,($__internal_2_$__cuda_sm10x_tcgen05_guardrail_trap_unallocated_columns_being_dealloced - $__internal_1_$__cuda_sm10x_tcgen05_guardrail_trap_phase_invalid_during_alloc)
$__internal_1_$__cuda_sm10x_tcgen05_guardrail_trap_phase_invalid_during_alloc:
[----:B------:R-:W-:Y:S05]  /*f220*/  BPT.TRAP 0x1 ;  /* 0x000000040000795c */ /* 0x000fea0000300000 */
[----:B------:R-:W-:-:S04]  /*f230*/  MOV R3, 0x0 ;  /* 0x0000000000037802 */ /* 0x000fc80000000f00 */
[----:B------:R-:W-:Y:S05]  /*f240*/  RET.REL.NODEC R2 `(_ZN7cutlass13device_kernelINS_4gemm6kernel13GemmUniversalIN4cute5tupleIJiiiiEEENS1_10collective13CollectiveMmaINS1_35MainloopSm100TmaUmmaWarpSpecializedILi16ELi2ELi4ENS5_IJNS4_1CILi2EEENSA_ILi1EEESC_EEEEENS5_IJNSA_ILi256EEENSA_ILi128EEENSA_ILi64EEEEEENS_12float_e4m3_tENS5_IJlSC_lEEESJ_SK_NS4_8TiledMMAINS4_8MMA_AtomIJNS4_10MMA_TraitsINS4_25SM100_MMA_F8F6F4_2x1SM_SSEJSJ_SJ_fSF_SG_NS4_17integral_constantINS4_4UMMA5MajorELSR_0EEESS_NSP_INSQ_7ScaleInELST_0EEESU_EEEEEENS4_6LayoutINS5_IJSC_SC_SC_EEENS5_IJNSA_ILi0EEESZ_SZ_EEEEENS5_IJNS4_10UnderscoreES12_S12_EEEEENS4_18SM100_TMA_2SM_LOADENS4_14ComposedLayoutINS4_7SwizzleILi2ELi4ELi3EEENS4_18smem_ptr_flag_bitsILi8EEENSX_INS5_IJNSA_ILi8EEESH_EEENS5_IJSH_SC_EEEEEEEvNS4_8identityES15_S1F_vS1G_EENS_8epilogue10collective18CollectiveEpilogueINS1I_23Sm100TmaWarpSpecializedILi2ELi2ELi64ELb0ELb0EEEJNS5_IJSG_SG_SH_EEENS5_IJNSX_ISG_SC_EENSX_ISH_SC_EEEEESJ_SK_SJ_SK_NS1I_6fusion15FusionCallbacksIS1M_NS1R_13LinCombEltActINS1I_6thread4GELUESJ_fSJ_fLNS_15FloatRoundStyleE2EEES1N_S1Q_JEEENS4_5SM1004TMEM4LOAD26SM100_TMEM_LOAD_32dp32b64xENS4_13SM90_TMA_LOADES1F_NS4_39AutoVectorizingCopyWithAssumedAlignmentILi128EEENS4_14SM90_TMA_STOREES1F_S25_S25_EEEvvEEEEvNT_6ParamsE) ;  /* 0xffffff0c026c7950 */ /* 0x000fea0003c3ffff */
        .weak           $__internal_2_$__cuda_sm10x_tcgen05_guardrail_trap_unallocated_columns_being_dealloced
        .type           $__internal_2_$__cuda_sm10x_tcgen05_guardrail_trap_unallocated_columns_being_dealloced,@function
        .size           $__internal_2_$__cuda_sm10x_tcgen05_guardrail_trap_unallocated_columns_being_dealloced,(.L_x_200 - $__internal_2_$__cuda_sm10x_tcgen05_guardrail_trap_unallocated_columns_being_dealloced)
$__internal_2_$__cuda_sm10x_tcgen05_guardrail_trap_unallocated_columns_being_dealloced:
[----:B------:R-:W-:Y:S05]  /*f250*/  BPT.TRAP 0x1 ;  /* 0x000000040000795c */ /* 0x000fea0000300000 */
[----:B------:R-:W-:-:S04]  /*f260*/  HFMA2 R3, -RZ, RZ, 0, 0 ;  /* 0x00000000ff037431 */ /* 0x000fc800000001ff */
[----:B------:R-:W-:Y:S05]  /*f270*/  RET.REL.NODEC R2 `(_ZN7cutlass13device_kernelINS_4gemm6kernel13GemmUniversalIN4cute5tupleIJiiiiEEENS1_10collective13CollectiveMmaINS1_35MainloopSm100TmaUmmaWarpSpecializedILi16ELi2ELi4ENS5_IJNS4_1CILi2EEENSA_ILi1EEESC_EEEEENS5_IJNSA_ILi256EEENSA_ILi128EEENSA_ILi64EEEEEENS_12float_e4m3_tENS5_IJlSC_lEEESJ_SK_NS4_8TiledMMAINS4_8MMA_AtomIJNS4_10MMA_TraitsINS4_25SM100_MMA_F8F6F4_2x1SM_SSEJSJ_SJ_fSF_SG_NS4_17integral_constantINS4_4UMMA5MajorELSR_0EEESS_NSP_INSQ_7ScaleInELST_0EEESU_EEEEEENS4_6LayoutINS5_IJSC_SC_SC_EEENS5_IJNSA_ILi0EEESZ_SZ_EEEEENS5_IJNS4_10UnderscoreES12_S12_EEEEENS4_18SM100_TMA_2SM_LOADENS4_14ComposedLayoutINS4_7SwizzleILi2ELi4ELi3EEENS4_18smem_ptr_flag_bitsILi8EEENSX_INS5_IJNSA_ILi8EEESH_EEENS5_IJSH_SC_EEEEEEEvNS4_8identityES15_S1F_vS1G_EENS_8epilogue10collective18CollectiveEpilogueINS1I_23Sm100TmaWarpSpecializedILi2ELi2ELi64ELb0ELb0EEEJNS5_IJSG_SG_SH_EEENS5_IJNSX_ISG_SC_EENSX_ISH_SC_EEEEESJ_SK_SJ_SK_NS1I_6fusion15FusionCallbacksIS1M_NS1R_13LinCombEltActINS1I_6thread4GELUESJ_fSJ_fLNS_15FloatRoundStyleE2EEES1N_S1Q_JEEENS4_5SM1004TMEM4LOAD26SM100_TMEM_LOAD_32dp32b64xENS4_13SM90_TMA_LOADES1F_NS4_39AutoVectorizingCopyWithAssumedAlignmentILi128EEENS4_14SM90_TMA_STOREES1F_S25_S25_EEEvvEEEEvNT_6ParamsE) ;  /* 0xffffff0c02607950 */ /* 0x000fea0003c3ffff */
.L_x_199:
[----:B------:R-:W-:-:S00]  /*f280*/  BRA `(.L_x_199) ;  /* 0xfffffffc00fc7947 */ /* 0x000fc0000383ffff */
[----:B------:R-:W-:-:S00]  /*f290*/  NOP ;  /* 0x0000000000007918 */ /* 0x000fc00000000000 */
        /* <DEDUP_REMOVED lines=14> */
.L_x_200:


//--------------------- .nv.global.init           --------------------------
	.section	.nv.global.init,"aw",@progbits
.nv.global.init:
	.type		$str$27,@object
	.size		$str$27,($str$28 - $str$27)
$str$27:
        /*0000*/ 	.byte	0x28, 0x61, 0x64, 0x64, 0x72, 0x65, 0x73, 0x73, 0x20, 0x26, 0x20, 0x6d, 0x61, 0x73, 0x6b, 0x29
        /*0010*/ 	.byte	0x20, 0x3d, 0x3d, 0x20, 0x30, 0x00
	.type		$str$28,@object
	.size		$str$28,($str$26 - $str$28)
$str$28:
        /*0016*/ 	.byte	0x2f, 0x74, 0x6d, 0x70, 0x2f, 0x63, 0x75, 0x74, 0x6c, 0x61, 0x73, 0x73, 0x5f, 0x73, 0x77, 0x65
        /*0026*/ 	.byte	0x65, 0x70, 0x5f, 0x73, 0x72, 0x63, 0x2f, 0x69, 0x6e, 0x63, 0x6c, 0x75, 0x64, 0x65, 0x2f, 0x63
        /*0036*/ 	.byte	0x75, 0x74, 0x65, 0x2f, 0x70, 0x6f, 0x69, 0x6e, 0x74, 0x65, 0x72, 0x5f, 0x66, 0x6c, 0x61, 0x67
        /*0046*/ 	.byte	0x67, 0x65, 0x64, 0x2e, 0x68, 0x70, 0x70, 0x00
	.type		$str$26,@object
	.size		$str$26,($str$25 - $str$26)
$str$26:
        /*004e*/ 	.byte	0x2f, 0x74, 0x6d, 0x70, 0x2f, 0x63, 0x75, 0x74, 0x6c, 0x61, 0x73, 0x73, 0x5f, 0x73, 0x77, 0x65
        /*005e*/ 	.byte	0x65, 0x70, 0x5f, 0x73, 0x72, 0x63, 0x2f, 0x69, 0x6e, 0x63, 0x6c, 0x75, 0x64, 0x65, 0x2f, 0x63
        /*006e*/ 	.byte	0x75, 0x74, 0x65, 0x2f, 0x61, 0x74, 0x6f, 0x6d, 0x2f, 0x63, 0x6f, 0x70, 0x79, 0x5f, 0x74, 0x72
        /*007e*/ 	.byte	0x61, 0x69, 0x74, 0x73, 0x5f, 0x73, 0x6d, 0x31, 0x30, 0x30, 0x2e, 0x68, 0x70, 0x70, 0x00
	.type		$str$25,@object
	.size		$str$25,(__unnamed_1 - $str$25)
$str$25:
        /*008d*/ 	.byte	0x28, 0x28, 0x75, 0x69, 0x6e, 0x74, 0x33, 0x32, 0x5f, 0x74, 0x28, 0x74, 0x68, 0x72, 0x65, 0x61
        /*009d*/ 	.byte	0x64, 0x49, 0x64, 0x78, 0x2e, 0x78, 0x29, 0x20, 0x2f, 0x20, 0x33, 0x32, 0x29, 0x20, 0x25, 0x20
        /*00ad*/ 	.byte	0x34, 0x29, 0x20, 0x3d, 0x3d, 0x20, 0x28, 0x28, 0x28, 0x74, 0x6d, 0x65, 0x6d, 0x5f, 0x61, 0x64
        /*00bd*/ 	.byte	0x64, 0x72, 0x20, 0x3e, 0x3e, 0x20, 0x31, 0x36, 0x29, 0x20, 0x2f, 0x20, 0x33, 0x32, 0x29, 0x20
        /*00cd*/ 	.byte	0x25, 0x20, 0x34, 0x29, 0x00
	.type		__unnamed_1,@object
	.size		__unnamed_1,(__unnamed_2 - __unnamed_1)
__unnamed_1:
        /*00d2*/ 	.byte	0x61, 0x75, 0x74, 0x6f, 0x20, 0x63, 0x75, 0x74, 0x65, 0x3a, 0x3a, 0x61, 0x73, 0x5f, 0x70, 0x6f
        /* <DEDUP_REMOVED lines=24> */
        /*0262*/ 	.byte	0x43, 0x3c, 0x38, 0x31, 0x39, 0x32, 0x3e, 0x3e, 0x3e, 0x3e, 0x5d, 0x00
	.type		__unnamed_2,@object
	.size		__unnamed_2,(.L_2 - __unnamed_2)
__unnamed_2:
        /* <DEDUP_REMOVED lines=42> */
        /*050e*/ 	.byte	0x3e, 0x3e, 0x3e, 0x3e, 0x5d, 0x00
.L_2:


//--------------------- .nv.shared._ZN7cutlass13device_kernelINS_4gemm6kernel13GemmUniversalIN4cute5tupleIJiiiiEEENS1_10collective13CollectiveMmaINS1_35MainloopSm100TmaUmmaWarpSpecializedILi16ELi2ELi4ENS5_IJNS4_1CILi2EEENSA_ILi1EEESC_EEEEENS5_IJNSA_ILi256EEENSA_ILi128EEENSA_ILi64EEEEEENS_12float_e4m3_tENS5_IJlSC_lEEESJ_SK_NS4_8TiledMMAINS4_8MMA_AtomIJNS4_10MMA_TraitsINS4_25SM100_MMA_F8F6F4_2x1SM_SSEJSJ_SJ_fSF_SG_NS4_17integral_constantINS4_4UMMA5MajorELSR_0EEESS_NSP_INSQ_7ScaleInELST_0EEESU_EEEEEENS4_6LayoutINS5_IJSC_SC_SC_EEENS5_IJNSA_ILi0EEESZ_SZ_EEEEENS5_IJNS4_10UnderscoreES12_S12_EEEEENS4_18SM100_TMA_2SM_LOADENS4_14ComposedLayoutINS4_7SwizzleILi2ELi4ELi3EEENS4_18smem_ptr_flag_bitsILi8EEENSX_INS5_IJNSA_ILi8EEESH_EEENS5_IJSH_SC_EEEEEEEvNS4_8identityES15_S1F_vS1G_EENS_8epilogue10collective18CollectiveEpilogueINS1I_23Sm100TmaWarpSpecializedILi2ELi2ELi64ELb0ELb0EEEJNS5_IJSG_SG_SH_EEENS5_IJNSX_ISG_SC_EENSX_ISH_SC_EEEEESJ_SK_SJ_SK_NS1I_6fusion15FusionCallbacksIS1M_NS1R_13LinCombEltActINS1I_6thread4GELUESJ_fSJ_fLNS_15FloatRoundStyleE2EEES1N_S1Q_JEEENS4_5SM1004TMEM4LOAD26SM100_TMEM_LOAD_32dp32b64xENS4_13SM90_TMA_LOADES1F_NS4_39AutoVectorizingCopyWithAssumedAlignmentILi128EEENS4_14SM90_TMA_STOREES1F_S25_S25_EEEvvEEEEvNT_6ParamsE --------------------------
	.section	.nv.shared._ZN7cutlass13device_kernelINS_4gemm6kernel13GemmUniversalIN4cute5tupleIJiiiiEEENS1_10collective13CollectiveMmaINS1_35MainloopSm100TmaUmmaWarpSpecializedILi16ELi2ELi4ENS5_IJNS4_1CILi2EEENSA_ILi1EEESC_EEEEENS5_IJNSA_ILi256EEENSA_ILi128EEENSA_ILi64EEEEEENS_12float_e4m3_tENS5_IJlSC_lEEESJ_SK_NS4_8TiledMMAINS4_8MMA_AtomIJNS4_10MMA_TraitsINS4_25SM100_MMA_F8F6F4_2x1SM_SSEJSJ_SJ_fSF_SG_NS4_17integral_constantINS4_4UMMA5MajorELSR_0EEESS_NSP_INSQ_7ScaleInELST_0EEESU_EEEEEENS4_6LayoutINS5_IJSC_SC_SC_EEENS5_IJNSA_ILi0EEESZ_SZ_EEEEENS5_IJNS4_10UnderscoreES12_S12_EEEEENS4_18SM100_TMA_2SM_LOADENS4_14ComposedLayoutINS4_7SwizzleILi2ELi4ELi3EEENS4_18smem_ptr_flag_bitsILi8EEENSX_INS5_IJNSA_ILi8EEESH_EEENS5_IJSH_SC_EEEEEEEvNS4_8identityES15_S1F_vS1G_EENS_8epilogue10collective18CollectiveEpilogueINS1I_23Sm100TmaWarpSpecializedILi2ELi2ELi64ELb0ELb0EEEJNS5_IJSG_SG_SH_EEENS5_IJNSX_ISG_SC_EENSX_ISH_SC_EEEEESJ_SK_SJ_SK_NS1I_6fusion15FusionCallbacksIS1M_NS1R_13LinCombEltActINS1I_6thread4GELUESJ_fSJ_fLNS_15FloatRoundStyleE2EEES1N_S1Q_JEEENS4_5SM1004TMEM4LOAD26SM100_TMEM_LOAD_32dp32b64xENS4_13SM90_TMA_LOADES1F_NS4_39AutoVectorizingCopyWithAssumedAlignmentILi128EEENS4_14SM90_TMA_STOREES1F_S25_S25_EEEvvEEEEvNT_6ParamsE,"aw",@nobits
	.sectionflags	@""
	.align	16
	.zero		1024


//--------------------- .nv.shared.reserved.0     --------------------------
	.section	.nv.shared.reserved.0,"aw",@nobits
	.weak		__nv_reservedSMEM_offset_0_alias
	.size		__nv_reservedSMEM_offset_0_alias, 0, 64
	.other		__nv_reservedSMEM_offset_0_alias,@"STO_CUDA_RESERVED_SHARED STV_DEFAULT"
__nv_reservedSMEM_offset_0_alias:
	.zero		0
.nv.shared.reserved.0:
	.zero		64
	.weak		__nv_reservedSMEM_tcgen05_partition
	.type		__nv_reservedSMEM_tcgen05_partition,@object
	.size		__nv_reservedSMEM_tcgen05_partition,(.L_0 - __nv_reservedSMEM_tcgen05_partition)
__nv_reservedSMEM_tcgen05_partition:
	.zero		32
.L_0:


//--------------------- .nv.global                --------------------------
	.section	.nv.global,"aw",@nobits
.nv.global:
	.type		_ZN39_INTERNAL_9932cbd1_4_k_cu_f7a1167f_30314cute1_E,@object
	.size		_ZN39_INTERNAL_9932cbd1_4_k_cu_f7a1167f_30314cute1_E,(_ZN39_INTERNAL_9932cbd1_4_k_cu_f7a1167f_30314cuda3std3__45__cpo6cbeginE - _ZN39_INTERNAL_9932cbd1_4_k_cu_f7a1167f_30314cute1_E)
_ZN39_INTERNAL_9932cbd1_4_k_cu_f7a1167f_30314cute1_E:
	.zero		1
	.type		_ZN39_INTERNAL_9932cbd1_4_k_cu_f7a1167f_30314cuda3std3__45__cpo6cbeginE,@object
	.size		_ZN39_INTERNAL_9932cbd1_4_k_cu_f7a1167f_30314cuda3std3__45__cpo6cbeginE,(_ZN39_INTERNAL_9932cbd1_4_k_cu_f7a1167f_30314cuda3std3__48in_placeE - _ZN39_INTERNAL_9932cbd1_4_k_cu_f7a1167f_30314cuda3std3__45__cpo6cbeginE)
_ZN39_INTERNAL_9932cbd1_4_k_cu_f7a1167f_30314cuda3std3__45__cpo6cbeginE:
	.zero		1
	.type		_ZN39_INTERNAL_9932cbd1_4_k_cu_f7a1167f_30314cuda3std3__48in_placeE,@object
	.size		_ZN39_INTERNAL_9932cbd1_4_k_cu_f7a1167f_30314cuda3std3__48in_placeE,(_ZN39_INTERNAL_9932cbd1_4_k_cu_f7a1167f_30314cuda3std6ranges3__45__cpo9iter_moveE - _ZN39_INTERNAL_9932cbd1_4_k_cu_f7a1167f_30314cuda3std3__48in_placeE)
_ZN39_INTERNAL_9932cbd1_4_k_cu_f7a1167f_30314cuda3std3__48in_placeE:
	.zero		1
	.type		_ZN39_INTERNAL_9932cbd1_4_k_cu_f7a1167f_30314cuda3std6ranges3__45__cpo9iter_moveE,@object
	.size		_ZN39_INTERNAL_9932cbd1_4_k_cu_f7a1167f_30314cuda3std6ranges3__45__cpo9iter_moveE,(_ZN39_INTERNAL_9932cbd1_4_k_cu_f7a1167f_30314cuda3std3__45__cpo5beginE - _ZN39_INTERNAL_9932cbd1_4_k_cu_f7a1167f_30314cuda3std6ranges3__45__cpo9iter_moveE)
_ZN39_INTERNAL_9932cbd1_4_k_cu_f7a1167f_30314cuda3std6ranges3__45__cpo9iter_moveE:
	.zero		1
	.type		_ZN39_INTERNAL_9932cbd1_4_k_cu_f7a1167f_30314cuda3std3__45__cpo5beginE,@object
	.size		_ZN39_INTERNAL_9932cbd1_4_k_cu_f7a1167f_30314cuda3std3__45__cpo5beginE,(_ZN39_INTERNAL_9932cbd1_4_k_cu_f7a1167f_30314cuda3std3__441_GLOBAL__N__9932cbd1_4_k_cu_f7a1167f_30316ignoreE - _ZN39_INTERNAL_9932cbd1_4_k_cu_f7a1167f_30314cuda3std3__45__cpo5beginE)
_ZN39_INTERNAL_9932cbd1_4_k_cu_f7a1167f_30314cuda3std3__45__cpo5beginE:
	.zero		1
	.type		_ZN39_INTERNAL_9932cbd1_4_k_cu_f7a1167f_30314cuda3std3__441_GLOBAL__N__9932cbd1_4_k_cu_f7a1167f_30316ignoreE,@object
	.size		_ZN39_INTERNAL_9932cbd1_4_k_cu_f7a1167f_30314cuda3std3__441_GLOBAL__N__9932cbd1_4_k_cu_f7a1167f_30316ignoreE,(_ZN39_INTERNAL_9932cbd1_4_k_cu_f7a1167f_30314cute7productE - _ZN39_INTERNAL_9932cbd1_4_k_cu_f7a1167f_30314cuda3std3__441_GLOBAL__N__9932cbd1_4_k_cu_f7a1167f_30316ignoreE)
_ZN39_INTERNAL_9932cbd1_4_k_cu_f7a1167f_30314cuda3std3__441_GLOBAL__N__9932cbd1_4_k_cu_f7a1167f_30316ignoreE:
	.zero		1
	.type		_ZN39_INTERNAL_9932cbd1_4_k_cu_f7a1167f_30314cute7productE,@object
	.size		_ZN39_INTERNAL_9932cbd1_4_k_cu_f7a1167f_30314cute7productE,(_ZN39_INTERNAL_9932cbd1_4_k_cu_f7a1167f_30314cuda3std3__45__cpo3endE - _ZN39_INTERNAL_9932cbd1_4_k_cu_f7a1167f_30314cute7productE)
_ZN39_INTERNAL_9932cbd1_4_k_cu_f7a1167f_30314cute7productE:
	.zero		1
	.type		_ZN39_INTERNAL_9932cbd1_4_k_cu_f7a1167f_30314cuda3std3__45__cpo3endE,@object
	.size		_ZN39_INTERNAL_9932cbd1_4_k_cu_f7a1167f_30314cuda3std3__45__cpo3endE,(_ZN39_INTERNAL_9932cbd1_4_k_cu_f7a1167f_30314cuda3std3__419piecewise_constructE - _ZN39_INTERNAL_9932cbd1_4_k_cu_f7a1167f_30314cuda3std3__45__cpo3endE)
_ZN39_INTERNAL_9932cbd1_4_k_cu_f7a1167f_30314cuda3std3__45__cpo3endE:
	.zero		1
	.type		_ZN39_INTERNAL_9932cbd1_4_k_cu_f7a1167f_30314cuda3std3__419piecewise_constructE,@object
	.size		_ZN39_INTERNAL_9932cbd1_4_k_cu_f7a1167f_30314cuda3std3__419piecewise_constructE,(_ZN39_INTERNAL_9932cbd1_4_k_cu_f7a1167f_30314cuda3std3__45__cpo4cendE - _ZN39_INTERNAL_9932cbd1_4_k_cu_f7a1167f_30314cuda3std3__419piecewise_constructE)
_ZN39_INTERNAL_9932cbd1_4_k_cu_f7a1167f_30314cuda3std3__419piecewise_constructE:
	.zero		1
	.type		_ZN39_INTERNAL_9932cbd1_4_k_cu_f7a1167f_30314cuda3std3__45__cpo4cendE,@object
	.size		_ZN39_INTERNAL_9932cbd1_4_k_cu_f7a1167f_30314cuda3std3__45__cpo4cendE,(_ZN39_INTERNAL_9932cbd1_4_k_cu_f7a1167f_30314cuda3std6ranges3__45__cpo4swapE - _ZN39_INTERNAL_9932cbd1_4_k_cu_f7a1167f_30314cuda3std3__45__cpo4cendE)
_ZN39_INTERNAL_9932cbd1_4_k_cu_f7a1167f_30314cuda3std3__45__cpo4cendE:
	.zero		1
	.type		_ZN39_INTERNAL_9932cbd1_4_k_cu_f7a1167f_30314cuda3std6ranges3__45__cpo4swapE,@object
	.size		_ZN39_INTERNAL_9932cbd1_4_k_cu_f7a1167f_30314cuda3std6ranges3__45__cpo4swapE,(.L_10 - _ZN39_INTERNAL_9932cbd1_4_k_cu_f7a1167f_30314cuda3std6ranges3__45__cpo4swapE)
_ZN39_INTERNAL_9932cbd1_4_k_cu_f7a1167f_30314cuda3std6ranges3__45__cpo4swapE:
	.zero		1
.L_10:


//--------------------- .nv.constant0._ZN7cutlass13device_kernelINS_4gemm6kernel13GemmUniversalIN4cute5tupleIJiiiiEEENS1_10collective13CollectiveMmaINS1_35MainloopSm100TmaUmmaWarpSpecializedILi16ELi2ELi4ENS5_IJNS4_1CILi2EEENSA_ILi1EEESC_EEEEENS5_IJNSA_ILi256EEENSA_ILi128EEENSA_ILi64EEEEEENS_12float_e4m3_tENS5_IJlSC_lEEESJ_SK_NS4_8TiledMMAINS4_8MMA_AtomIJNS4_10MMA_TraitsINS4_25SM100_MMA_F8F6F4_2x1SM_SSEJSJ_SJ_fSF_SG_NS4_17integral_constantINS4_4UMMA5MajorELSR_0EEESS_NSP_INSQ_7ScaleInELST_0EEESU_EEEEEENS4_6LayoutINS5_IJSC_SC_SC_EEENS5_IJNSA_ILi0EEESZ_SZ_EEEEENS5_IJNS4_10UnderscoreES12_S12_EEEEENS4_18SM100_TMA_2SM_LOADENS4_14ComposedLayoutINS4_7SwizzleILi2ELi4ELi3EEENS4_18smem_ptr_flag_bitsILi8EEENSX_INS5_IJNSA_ILi8EEESH_EEENS5_IJSH_SC_EEEEEEEvNS4_8identityES15_S1F_vS1G_EENS_8epilogue10collective18CollectiveEpilogueINS1I_23Sm100TmaWarpSpecializedILi2ELi2ELi64ELb0ELb0EEEJNS5_IJSG_SG_SH_EEENS5_IJNSX_ISG_SC_EENSX_ISH_SC_EEEEESJ_SK_SJ_SK_NS1I_6fusion15FusionCallbacksIS1M_NS1R_13LinCombEltActINS1I_6thread4GELUESJ_fSJ_fLNS_15FloatRoundStyleE2EEES1N_S1Q_JEEENS4_5SM1004TMEM4LOAD26SM100_TMEM_LOAD_32dp32b64xENS4_13SM90_TMA_LOADES1F_NS4_39AutoVectorizingCopyWithAssumedAlignmentILi128EEENS4_14SM90_TMA_STOREES1F_S25_S25_EEEvvEEEEvNT_6ParamsE --------------------------
	.section	.nv.constant0._ZN7cutlass13device_kernelINS_4gemm6kernel13GemmUniversalIN4cute5tupleIJiiiiEEENS1_10collective13CollectiveMmaINS1_35MainloopSm100TmaUmmaWarpSpecializedILi16ELi2ELi4ENS5_IJNS4_1CILi2EEENSA_ILi1EEESC_EEEEENS5_IJNSA_ILi256EEENSA_ILi128EEENSA_ILi64EEEEEENS_12float_e4m3_tENS5_IJlSC_lEEESJ_SK_NS4_8TiledMMAINS4_8MMA_AtomIJNS4_10MMA_TraitsINS4_25SM100_MMA_F8F6F4_2x1SM_SSEJSJ_SJ_fSF_SG_NS4_17integral_constantINS4_4UMMA5MajorELSR_0EEESS_NSP_INSQ_7ScaleInELST_0EEESU_EEEEEENS4_6LayoutINS5_IJSC_SC_SC_EEENS5_IJNSA_ILi0EEESZ_SZ_EEEEENS5_IJNS4_10UnderscoreES12_S12_EEEEENS4_18SM100_TMA_2SM_LOADENS4_14ComposedLayoutINS4_7SwizzleILi2ELi4ELi3EEENS4_18smem_ptr_flag_bitsILi8EEENSX_INS5_IJNSA_ILi8EEESH_EEENS5_IJSH_SC_EEEEEEEvNS4_8identityES15_S1F_vS1G_EENS_8epilogue10collective18CollectiveEpilogueINS1I_23Sm100TmaWarpSpecializedILi2ELi2ELi64ELb0ELb0EEEJNS5_IJSG_SG_SH_EEENS5_IJNSX_ISG_SC_EENSX_ISH_SC_EEEEESJ_SK_SJ_SK_NS1I_6fusion15FusionCallbacksIS1M_NS1R_13LinCombEltActINS1I_6thread4GELUESJ_fSJ_fLNS_15FloatRoundStyleE2EEES1N_S1Q_JEEENS4_5SM1004TMEM4LOAD26SM100_TMEM_LOAD_32dp32b64xENS4_13SM90_TMA_LOADES1F_NS4_39AutoVectorizingCopyWithAssumedAlignmentILi128EEENS4_14SM90_TMA_STOREES1F_S25_S25_EEEvvEEEEvNT_6ParamsE,"a",@progbits
	.sectionflags	@""
	.align	4
.nv.constant0._ZN7cutlass13device_kernelINS_4gemm6kernel13GemmUniversalIN4cute5tupleIJiiiiEEENS1_10collective13CollectiveMmaINS1_35MainloopSm100TmaUmmaWarpSpecializedILi16ELi2ELi4ENS5_IJNS4_1CILi2EEENSA_ILi1EEESC_EEEEENS5_IJNSA_ILi256EEENSA_ILi128EEENSA_ILi64EEEEEENS_12float_e4m3_tENS5_IJlSC_lEEESJ_SK_NS4_8TiledMMAINS4_8MMA_AtomIJNS4_10MMA_TraitsINS4_25SM100_MMA_F8F6F4_2x1SM_SSEJSJ_SJ_fSF_SG_NS4_17integral_constantINS4_4UMMA5MajorELSR_0EEESS_NSP_INSQ_7ScaleInELST_0EEESU_EEEEEENS4_6LayoutINS5_IJSC_SC_SC_EEENS5_IJNSA_ILi0EEESZ_SZ_EEEEENS5_IJNS4_10UnderscoreES12_S12_EEEEENS4_18SM100_TMA_2SM_LOADENS4_14ComposedLayoutINS4_7SwizzleILi2ELi4ELi3EEENS4_18smem_ptr_flag_bitsILi8EEENSX_INS5_IJNSA_ILi8EEESH_EEENS5_IJSH_SC_EEEEEEEvNS4_8identityES15_S1F_vS1G_EENS_8epilogue10collective18CollectiveEpilogueINS1I_23Sm100TmaWarpSpecializedILi2ELi2ELi64ELb0ELb0EEEJNS5_IJSG_SG_SH_EEENS5_IJNSX_ISG_SC_EENSX_ISH_SC_EEEEESJ_SK_SJ_SK_NS1I_6fusion15FusionCallbacksIS1M_NS1R_13LinCombEltActINS1I_6thread4GELUESJ_fSJ_fLNS_15FloatRoundStyleE2EEES1N_S1Q_JEEENS4_5SM1004TMEM4LOAD26SM100_TMEM_LOAD_32dp32b64xENS4_13SM90_TMA_LOADES1F_NS4_39AutoVectorizingCopyWithAssumedAlignmentILi128EEENS4_14SM90_TMA_STOREES1F_S25_S25_EEEvvEEEEvNT_6ParamsE:
	.zero		2944


//--------------------- SYMBOLS --------------------------

	.type		.nv.reservedSmem.offset0,@object
	.size		.nv.reservedSmem.offset0,0x4
	.type		.nv.reservedSmem.cap,@object
	.size		.nv.reservedSmem.cap,0x4
	.type		__assertfail,@function
